//
// Generated by NVIDIA NVVM Compiler
//
// Compiler Build ID: CL-36424714
// Cuda compilation tools, release 13.0, V13.0.88
// Based on NVVM 20.0.0
//

.version 9.0
.target sm_100
.address_size 64

	// .globl	mm2_kernel

.visible .entry mm2_kernel(
	.param .u32 mm2_kernel_param_0,
	.param .u32 mm2_kernel_param_1,
	.param .u32 mm2_kernel_param_2,
	.param .u32 mm2_kernel_param_3,
	.param .u32 mm2_kernel_param_4,
	.param .u32 mm2_kernel_param_5,
	.param .u64 .ptr .align 1 mm2_kernel_param_6,
	.param .u64 .ptr .align 1 mm2_kernel_param_7,
	.param .u64 .ptr .align 1 mm2_kernel_param_8
)
{
	.reg .pred 	%p<13>;
	.reg .b32 	%r<43>;
	.reg .b32 	%f<72>;
	.reg .b64 	%rd<53>;

	ld.param.u32 	%r21, [mm2_kernel_param_0];
	ld.param.u32 	%r18, [mm2_kernel_param_1];
	ld.param.u32 	%r19, [mm2_kernel_param_2];
	ld.param.u32 	%r20, [mm2_kernel_param_4];
	ld.param.u64 	%rd7, [mm2_kernel_param_6];
	ld.param.u64 	%rd8, [mm2_kernel_param_7];
	ld.param.u64 	%rd9, [mm2_kernel_param_8];
	cvta.to.global.u64 	%rd1, %rd9;
	cvta.to.global.u64 	%rd2, %rd8;
	mov.u32 	%r22, %ctaid.x;
	mov.u32 	%r23, %ntid.x;
	mov.u32 	%r24, %tid.x;
	mad.lo.s32 	%r1, %r22, %r23, %r24;
	mov.u32 	%r25, %ctaid.y;
	mov.u32 	%r26, %ntid.y;
	mov.u32 	%r27, %tid.y;
	mad.lo.s32 	%r2, %r25, %r26, %r27;
	setp.ge.s32 	%p1, %r2, %r21;
	setp.ge.s32 	%p2, %r1, %r18;
	or.pred  	%p3, %p1, %p2;
	@%p3 bra 	$L__BB0_13;
	cvta.to.global.u64 	%rd10, %rd7;
	mad.lo.s32 	%r28, %r18, %r2, %r1;
	mul.wide.s32 	%rd11, %r28, 4;
	add.s64 	%rd3, %rd10, %rd11;
	mov.b32 	%r29, 0;
	st.global.u32 	[%rd3], %r29;
	setp.lt.s32 	%p4, %r19, 1;
	@%p4 bra 	$L__BB0_13;
	cvt.rn.f32.s32 	%f1, %r20;
	mul.lo.s32 	%r3, %r19, %r2;
	and.b32  	%r4, %r19, 7;
	setp.lt.u32 	%p5, %r19, 8;
	mov.b32 	%r41, 0;
	mov.f32 	%f69, 0f00000000;
	@%p5 bra 	$L__BB0_5;
	and.b32  	%r41, %r19, 2147483640;
	neg.s32 	%r39, %r41;
	shl.b32 	%r7, %r18, 3;
	mul.wide.u32 	%rd12, %r3, 4;
	add.s64 	%rd13, %rd12, %rd2;
	add.s64 	%rd52, %rd13, 16;
	mov.f32 	%f69, 0f00000000;
	mul.wide.s32 	%rd16, %r18, 4;
	mov.u32 	%r38, %r1;
$L__BB0_4:
	.pragma "nounroll";
	ld.global.f32 	%f11, [%rd52+-16];
	mul.f32 	%f12, %f11, %f1;
	mul.wide.s32 	%rd14, %r38, 4;
	add.s64 	%rd15, %rd1, %rd14;
	ld.global.f32 	%f13, [%rd15];
	fma.rn.f32 	%f14, %f12, %f13, %f69;
	st.global.f32 	[%rd3], %f14;
	ld.global.f32 	%f15, [%rd52+-12];
	mul.f32 	%f16, %f15, %f1;
	add.s64 	%rd17, %rd15, %rd16;
	ld.global.f32 	%f17, [%rd17];
	fma.rn.f32 	%f18, %f16, %f17, %f14;
	st.global.f32 	[%rd3], %f18;
	ld.global.f32 	%f19, [%rd52+-8];
	mul.f32 	%f20, %f19, %f1;
	add.s64 	%rd18, %rd17, %rd16;
	ld.global.f32 	%f21, [%rd18];
	fma.rn.f32 	%f22, %f20, %f21, %f18;
	st.global.f32 	[%rd3], %f22;
	ld.global.f32 	%f23, [%rd52+-4];
	mul.f32 	%f24, %f23, %f1;
	add.s64 	%rd19, %rd18, %rd16;
	ld.global.f32 	%f25, [%rd19];
	fma.rn.f32 	%f26, %f24, %f25, %f22;
	st.global.f32 	[%rd3], %f26;
	ld.global.f32 	%f27, [%rd52];
	mul.f32 	%f28, %f27, %f1;
	add.s64 	%rd20, %rd19, %rd16;
	ld.global.f32 	%f29, [%rd20];
	fma.rn.f32 	%f30, %f28, %f29, %f26;
	st.global.f32 	[%rd3], %f30;
	ld.global.f32 	%f31, [%rd52+4];
	mul.f32 	%f32, %f31, %f1;
	add.s64 	%rd21, %rd20, %rd16;
	ld.global.f32 	%f33, [%rd21];
	fma.rn.f32 	%f34, %f32, %f33, %f30;
	st.global.f32 	[%rd3], %f34;
	ld.global.f32 	%f35, [%rd52+8];
	mul.f32 	%f36, %f35, %f1;
	add.s64 	%rd22, %rd21, %rd16;
	ld.global.f32 	%f37, [%rd22];
	fma.rn.f32 	%f38, %f36, %f37, %f34;
	st.global.f32 	[%rd3], %f38;
	ld.global.f32 	%f39, [%rd52+12];
	mul.f32 	%f40, %f39, %f1;
	add.s64 	%rd23, %rd22, %rd16;
	ld.global.f32 	%f41, [%rd23];
	fma.rn.f32 	%f69, %f40, %f41, %f38;
	st.global.f32 	[%rd3], %f69;
	add.s32 	%r39, %r39, 8;
	add.s32 	%r38, %r38, %r7;
	add.s64 	%rd52, %rd52, 32;
	setp.ne.s32 	%p6, %r39, 0;
	@%p6 bra 	$L__BB0_4;
$L__BB0_5:
	setp.eq.s32 	%p7, %r4, 0;
	@%p7 bra 	$L__BB0_13;
	and.b32  	%r13, %r19, 3;
	setp.lt.u32 	%p8, %r4, 4;
	@%p8 bra 	$L__BB0_8;
	add.s32 	%r31, %r41, %r3;
	mul.wide.u32 	%rd24, %r31, 4;
	add.s64 	%rd25, %rd2, %rd24;
	ld.global.f32 	%f42, [%rd25];
	mul.f32 	%f43, %f42, %f1;
	mad.lo.s32 	%r32, %r41, %r18, %r1;
	mul.wide.s32 	%rd26, %r32, 4;
	add.s64 	%rd27, %rd1, %rd26;
	ld.global.f32 	%f44, [%rd27];
	fma.rn.f32 	%f45, %f43, %f44, %f69;
	st.global.f32 	[%rd3], %f45;
	cvt.u64.u32 	%rd28, %r3;
	cvt.u64.u32 	%rd29, %r41;
	add.s64 	%rd30, %rd29, %rd28;
	shl.b64 	%rd31, %rd30, 2;
	add.s64 	%rd32, %rd2, %rd31;
	ld.global.f32 	%f46, [%rd32+4];
	mul.f32 	%f47, %f46, %f1;
	mul.wide.s32 	%rd33, %r18, 4;
	add.s64 	%rd34, %rd27, %rd33;
	ld.global.f32 	%f48, [%rd34];
	fma.rn.f32 	%f49, %f47, %f48, %f45;
	st.global.f32 	[%rd3], %f49;
	ld.global.f32 	%f50, [%rd32+8];
	mul.f32 	%f51, %f50, %f1;
	add.s64 	%rd35, %rd34, %rd33;
	ld.global.f32 	%f52, [%rd35];
	fma.rn.f32 	%f53, %f51, %f52, %f49;
	st.global.f32 	[%rd3], %f53;
	ld.global.f32 	%f54, [%rd32+12];
	mul.f32 	%f55, %f54, %f1;
	add.s64 	%rd36, %rd35, %rd33;
	ld.global.f32 	%f56, [%rd36];
	fma.rn.f32 	%f69, %f55, %f56, %f53;
	st.global.f32 	[%rd3], %f69;
	add.s32 	%r41, %r41, 4;
$L__BB0_8:
	setp.eq.s32 	%p9, %r13, 0;
	@%p9 bra 	$L__BB0_13;
	setp.eq.s32 	%p10, %r13, 1;
	@%p10 bra 	$L__BB0_11;
	add.s32 	%r33, %r41, %r3;
	mul.wide.u32 	%rd37, %r33, 4;
	add.s64 	%rd38, %rd2, %rd37;
	ld.global.f32 	%f57, [%rd38];
	mul.f32 	%f58, %f57, %f1;
	mad.lo.s32 	%r34, %r41, %r18, %r1;
	mul.wide.s32 	%rd39, %r34, 4;
	add.s64 	%rd40, %rd1, %rd39;
	ld.global.f32 	%f59, [%rd40];
	fma.rn.f32 	%f60, %f58, %f59, %f69;
	st.global.f32 	[%rd3], %f60;
	cvt.u64.u32 	%rd41, %r3;
	cvt.u64.u32 	%rd42, %r41;
	add.s64 	%rd43, %rd42, %rd41;
	shl.b64 	%rd44, %rd43, 2;
	add.s64 	%rd45, %rd2, %rd44;
	ld.global.f32 	%f61, [%rd45+4];
	mul.f32 	%f62, %f61, %f1;
	mul.wide.s32 	%rd46, %r18, 4;
	add.s64 	%rd47, %rd40, %rd46;
	ld.global.f32 	%f63, [%rd47];
	fma.rn.f32 	%f69, %f62, %f63, %f60;
	st.global.f32 	[%rd3], %f69;
	add.s32 	%r41, %r41, 2;
$L__BB0_11:
	and.b32  	%r35, %r19, 1;
	setp.eq.b32 	%p11, %r35, 1;
	not.pred 	%p12, %p11;
	@%p12 bra 	$L__BB0_13;
	add.s32 	%r36, %r41, %r3;
	mul.wide.u32 	%rd48, %r36, 4;
	add.s64 	%rd49, %rd2, %rd48;
	ld.global.f32 	%f64, [%rd49];
	mul.f32 	%f65, %f64, %f1;
	mad.lo.s32 	%r37, %r41, %r18, %r1;
	mul.wide.s32 	%rd50, %r37, 4;
	add.s64 	%rd51, %rd1, %rd50;
	ld.global.f32 	%f66, [%rd51];
	fma.rn.f32 	%f67, %f65, %f66, %f69;
	st.global.f32 	[%rd3], %f67;
$L__BB0_13:
	ret;

}
	// .globl	mm2_kernel2
.visible .entry mm2_kernel2(
	.param .u32 mm2_kernel2_param_0,
	.param .u32 mm2_kernel2_param_1,
	.param .u32 mm2_kernel2_param_2,
	.param .u32 mm2_kernel2_param_3,
	.param .u32 mm2_kernel2_param_4,
	.param .u32 mm2_kernel2_param_5,
	.param .u64 .ptr .align 1 mm2_kernel2_param_6,
	.param .u64 .ptr .align 1 mm2_kernel2_param_7,
	.param .u64 .ptr .align 1 mm2_kernel2_param_8
)
{
	.reg .pred 	%p<13>;
	.reg .b32 	%r<42>;
	.reg .b32 	%f<57>;
	.reg .b64 	%rd<53>;

	ld.param.u32 	%r21, [mm2_kernel2_param_0];
	ld.param.u32 	%r18, [mm2_kernel2_param_1];
	ld.param.u32 	%r19, [mm2_kernel2_param_3];
	ld.param.u32 	%r20, [mm2_kernel2_param_5];
	ld.param.u64 	%rd8, [mm2_kernel2_param_6];
	ld.param.u64 	%rd9, [mm2_kernel2_param_7];
	ld.param.u64 	%rd7, [mm2_kernel2_param_8];
	cvta.to.global.u64 	%rd1, %rd9;
	cvta.to.global.u64 	%rd2, %rd8;
	mov.u32 	%r22, %ctaid.x;
	mov.u32 	%r23, %ntid.x;
	mov.u32 	%r24, %tid.x;
	mad.lo.s32 	%r1, %r22, %r23, %r24;
	mov.u32 	%r25, %ctaid.y;
	mov.u32 	%r26, %ntid.y;
	mov.u32 	%r27, %tid.y;
	mad.lo.s32 	%r2, %r25, %r26, %r27;
	setp.ge.s32 	%p1, %r2, %r21;
	setp.ge.s32 	%p2, %r1, %r19;
	or.pred  	%p3, %p1, %p2;
	@%p3 bra 	$L__BB1_13;
	cvta.to.global.u64 	%rd10, %rd7;
	mad.lo.s32 	%r28, %r19, %r2, %r1;
	mul.wide.s32 	%rd11, %r28, 4;
	add.s64 	%rd3, %rd10, %rd11;
	ld.global.f32 	%f9, [%rd3];
	cvt.rn.f32.s32 	%f10, %r20;
	mul.f32 	%f54, %f9, %f10;
	st.global.f32 	[%rd3], %f54;
	setp.lt.s32 	%p4, %r18, 1;
	@%p4 bra 	$L__BB1_13;
	mul.lo.s32 	%r3, %r18, %r2;
	and.b32  	%r4, %r18, 7;
	setp.lt.u32 	%p5, %r18, 8;
	mov.b32 	%r40, 0;
	@%p5 bra 	$L__BB1_5;
	and.b32  	%r40, %r18, 2147483640;
	neg.s32 	%r38, %r40;
	shl.b32 	%r7, %r19, 3;
	mul.wide.u32 	%rd12, %r3, 4;
	add.s64 	%rd13, %rd12, %rd2;
	add.s64 	%rd52, %rd13, 16;
	mul.wide.s32 	%rd16, %r19, 4;
	mov.u32 	%r37, %r1;
$L__BB1_4:
	.pragma "nounroll";
	ld.global.f32 	%f11, [%rd52+-16];
	mul.wide.s32 	%rd14, %r37, 4;
	add.s64 	%rd15, %rd1, %rd14;
	ld.global.f32 	%f12, [%rd15];
	fma.rn.f32 	%f13, %f11, %f12, %f54;
	st.global.f32 	[%rd3], %f13;
	ld.global.f32 	%f14, [%rd52+-12];
	add.s64 	%rd17, %rd15, %rd16;
	ld.global.f32 	%f15, [%rd17];
	fma.rn.f32 	%f16, %f14, %f15, %f13;
	st.global.f32 	[%rd3], %f16;
	ld.global.f32 	%f17, [%rd52+-8];
	add.s64 	%rd18, %rd17, %rd16;
	ld.global.f32 	%f18, [%rd18];
	fma.rn.f32 	%f19, %f17, %f18, %f16;
	st.global.f32 	[%rd3], %f19;
	ld.global.f32 	%f20, [%rd52+-4];
	add.s64 	%rd19, %rd18, %rd16;
	ld.global.f32 	%f21, [%rd19];
	fma.rn.f32 	%f22, %f20, %f21, %f19;
	st.global.f32 	[%rd3], %f22;
	ld.global.f32 	%f23, [%rd52];
	add.s64 	%rd20, %rd19, %rd16;
	ld.global.f32 	%f24, [%rd20];
	fma.rn.f32 	%f25, %f23, %f24, %f22;
	st.global.f32 	[%rd3], %f25;
	ld.global.f32 	%f26, [%rd52+4];
	add.s64 	%rd21, %rd20, %rd16;
	ld.global.f32 	%f27, [%rd21];
	fma.rn.f32 	%f28, %f26, %f27, %f25;
	st.global.f32 	[%rd3], %f28;
	ld.global.f32 	%f29, [%rd52+8];
	add.s64 	%rd22, %rd21, %rd16;
	ld.global.f32 	%f30, [%rd22];
	fma.rn.f32 	%f31, %f29, %f30, %f28;
	st.global.f32 	[%rd3], %f31;
	ld.global.f32 	%f32, [%rd52+12];
	add.s64 	%rd23, %rd22, %rd16;
	ld.global.f32 	%f33, [%rd23];
	fma.rn.f32 	%f54, %f32, %f33, %f31;
	st.global.f32 	[%rd3], %f54;
	add.s32 	%r38, %r38, 8;
	add.s32 	%r37, %r37, %r7;
	add.s64 	%rd52, %rd52, 32;
	setp.ne.s32 	%p6, %r38, 0;
	@%p6 bra 	$L__BB1_4;
$L__BB1_5:
	setp.eq.s32 	%p7, %r4, 0;
	@%p7 bra 	$L__BB1_13;
	and.b32  	%r13, %r18, 3;
	setp.lt.u32 	%p8, %r4, 4;
	@%p8 bra 	$L__BB1_8;
	add.s32 	%r30, %r40, %r3;
	mul.wide.u32 	%rd24, %r30, 4;
	add.s64 	%rd25, %rd2, %rd24;
	ld.global.f32 	%f34, [%rd25];
	mad.lo.s32 	%r31, %r40, %r19, %r1;
	mul.wide.s32 	%rd26, %r31, 4;
	add.s64 	%rd27, %rd1, %rd26;
	ld.global.f32 	%f35, [%rd27];
	fma.rn.f32 	%f36, %f34, %f35, %f54;
	st.global.f32 	[%rd3], %f36;
	cvt.u64.u32 	%rd28, %r3;
	cvt.u64.u32 	%rd29, %r40;
	add.s64 	%rd30, %rd29, %rd28;
	shl.b64 	%rd31, %rd30, 2;
	add.s64 	%rd32, %rd2, %rd31;
	ld.global.f32 	%f37, [%rd32+4];
	mul.wide.s32 	%rd33, %r19, 4;
	add.s64 	%rd34, %rd27, %rd33;
	ld.global.f32 	%f38, [%rd34];
	fma.rn.f32 	%f39, %f37, %f38, %f36;
	st.global.f32 	[%rd3], %f39;
	ld.global.f32 	%f40, [%rd32+8];
	add.s64 	%rd35, %rd34, %rd33;
	ld.global.f32 	%f41, [%rd35];
	fma.rn.f32 	%f42, %f40, %f41, %f39;
	st.global.f32 	[%rd3], %f42;
	ld.global.f32 	%f43, [%rd32+12];
	add.s64 	%rd36, %rd35, %rd33;
	ld.global.f32 	%f44, [%rd36];
	fma.rn.f32 	%f54, %f43, %f44, %f42;
	st.global.f32 	[%rd3], %f54;
	add.s32 	%r40, %r40, 4;
$L__BB1_8:
	setp.eq.s32 	%p9, %r13, 0;
	@%p9 bra 	$L__BB1_13;
	setp.eq.s32 	%p10, %r13, 1;
	@%p10 bra 	$L__BB1_11;
	add.s32 	%r32, %r40, %r3;
	mul.wide.u32 	%rd37, %r32, 4;
	add.s64 	%rd38, %rd2, %rd37;
	ld.global.f32 	%f45, [%rd38];
	mad.lo.s32 	%r33, %r40, %r19, %r1;
	mul.wide.s32 	%rd39, %r33, 4;
	add.s64 	%rd40, %rd1, %rd39;
	ld.global.f32 	%f46, [%rd40];
	fma.rn.f32 	%f47, %f45, %f46, %f54;
	st.global.f32 	[%rd3], %f47;
	cvt.u64.u32 	%rd41, %r3;
	cvt.u64.u32 	%rd42, %r40;
	add.s64 	%rd43, %rd42, %rd41;
	shl.b64 	%rd44, %rd43, 2;
	add.s64 	%rd45, %rd2, %rd44;
	ld.global.f32 	%f48, [%rd45+4];
	mul.wide.s32 	%rd46, %r19, 4;
	add.s64 	%rd47, %rd40, %rd46;
	ld.global.f32 	%f49, [%rd47];
	fma.rn.f32 	%f54, %f48, %f49, %f47;
	st.global.f32 	[%rd3], %f54;
	add.s32 	%r40, %r40, 2;
$L__BB1_11:
	and.b32  	%r34, %r18, 1;
	setp.eq.b32 	%p11, %r34, 1;
	not.pred 	%p12, %p11;
	@%p12 bra 	$L__BB1_13;
	add.s32 	%r35, %r40, %r3;
	mul.wide.u32 	%rd48, %r35, 4;
	add.s64 	%rd49, %rd2, %rd48;
	ld.global.f32 	%f50, [%rd49];
	mad.lo.s32 	%r36, %r40, %r19, %r1;
	mul.wide.s32 	%rd50, %r36, 4;
	add.s64 	%rd51, %rd1, %rd50;
	ld.global.f32 	%f51, [%rd51];
	fma.rn.f32 	%f52, %f50, %f51, %f54;
	st.global.f32 	[%rd3], %f52;
$L__BB1_13:
	ret;

}


// ===== COMPILED SASS (sm_100) =====

	.target	sm_100

	.elftype	@"ET_EXEC"


//--------------------- .note.nv.tkinfo           --------------------------
	.section	.note.nv.tkinfo,"",@"SHT_NOTE"
	.sectionflags	@"SHF_NOTE_NV_TKINFO"
	.tkinfo
        /*0018*/ 	.word	0x00000002
        /*0030*/ 	.string	""
        /*0030*/ 	.string	"ptxas"
        /*0030*/ 	.string	"Cuda compilation tools, release 13.0, V13.0.88"
        /*0030*/ 	.string	"Build cuda_13.0.r13.0/compiler.36424714_0"
        /*0030*/ 	.string	"-arch sm_100 -m 64 "



//--------------------- .note.nv.cuinfo           --------------------------
	.section	.note.nv.cuinfo,"",@"SHT_NOTE"
	.sectionflags	@"SHF_NOTE_NV_CUINFO"
        /*0018*/ 	.short	0x0002
        /*001a*/ 	.short	0x0064
        /*001c*/ 	.short	0x0082
	.zero		2


//--------------------- .nv.info                  --------------------------
	.section	.nv.info,"",@"SHT_CUDA_INFO"
	.align	4


	//----- nvinfo : EIATTR_REGCOUNT
	.align		4
        /*0000*/ 	.byte	0x04, 0x2f
        /*0002*/ 	.short	(.L_1 - .L_0)
	.align		4
.L_0:
        /*0004*/ 	.word	index@(mm2_kernel)
        /*0008*/ 	.word	0x0000001c


	//----- nvinfo : EIATTR_FRAME_SIZE
	.align		4
.L_1:
        /*000c*/ 	.byte	0x04, 0x11
        /*000e*/ 	.short	(.L_3 - .L_2)
	.align		4
.L_2:
        /*0010*/ 	.word	index@(mm2_kernel)
        /*0014*/ 	.word	0x00000000


	//----- nvinfo : EIATTR_REGCOUNT
	.align		4
.L_3:
        /*0018*/ 	.byte	0x04, 0x2f
        /*001a*/ 	.short	(.L_5 - .L_4)
	.align		4
.L_4:
        /*001c*/ 	.word	index@(mm2_kernel2)
        /*0020*/ 	.word	0x0000001c


	//----- nvinfo : EIATTR_FRAME_SIZE
	.align		4
.L_5:
        /*0024*/ 	.byte	0x04, 0x11
        /*0026*/ 	.short	(.L_7 - .L_6)
	.align		4
.L_6:
        /*0028*/ 	.word	index@(mm2_kernel2)
        /*002c*/ 	.word	0x00000000


	//----- nvinfo : EIATTR_MIN_STACK_SIZE
	.align		4
.L_7:
        /*0030*/ 	.byte	0x04, 0x12
        /*0032*/ 	.short	(.L_9 - .L_8)
	.align		4
.L_8:
        /*0034*/ 	.word	index@(mm2_kernel2)
        /*0038*/ 	.word	0x00000000


	//----- nvinfo : EIATTR_MIN_STACK_SIZE
	.align		4
.L_9:
        /*003c*/ 	.byte	0x04, 0x12
        /*003e*/ 	.short	(.L_11 - .L_10)
	.align		4
.L_10:
        /*0040*/ 	.word	index@(mm2_kernel)
        /*0044*/ 	.word	0x00000000
.L_11:


//--------------------- .nv.compat                --------------------------
	.section	.nv.compat,"",@"SHT_CUDA_COMPAT_INFO"
	.align	4
        /*0000*/ 	.byte	0x02, 0x09, 0x00, 0x00, 0x02, 0x02, 0x01, 0x00, 0x02, 0x05, 0x05, 0x00, 0x03, 0x07, 0x01, 0x01
        /*0010*/ 	.byte	0x02, 0x03, 0x00, 0x00, 0x02, 0x06, 0x01, 0x00, 0x04, 0x0b, 0x08, 0x00, 0x09, 0x00, 0x00, 0x00
        /*0020*/ 	.byte	0x00, 0x00, 0x00, 0x00


//--------------------- .nv.info.mm2_kernel2      --------------------------
	.section	.nv.info.mm2_kernel2,"",@"SHT_CUDA_INFO"
	.sectionflags	@""
	.align	4


	//----- nvinfo : EIATTR_CUDA_API_VERSION
	.align		4
        /*0000*/ 	.byte	0x04, 0x37
        /*0002*/ 	.short	(.L_13 - .L_12)
.L_12:
        /*0004*/ 	.word	0x00000082


	//----- nvinfo : EIATTR_KPARAM_INFO
	.align		4
.L_13:
        /*0008*/ 	.byte	0x04, 0x17
        /*000a*/ 	.short	(.L_15 - .L_14)
.L_14:
        /*000c*/ 	.word	0x00000000
        /*0010*/ 	.short	0x0008
        /*0012*/ 	.short	0x0028
        /*0014*/ 	.byte	0x00, 0xf5, 0x21, 0x00


	//----- nvinfo : EIATTR_KPARAM_INFO
	.align		4
.L_15:
        /*0018*/ 	.byte	0x04, 0x17
        /*001a*/ 	.short	(.L_17 - .L_16)
.L_16:
        /*001c*/ 	.word	0x00000000
        /*0020*/ 	.short	0x0007
        /*0022*/ 	.short	0x0020
        /*0024*/ 	.byte	0x00, 0xf5, 0x21, 0x00


	//----- nvinfo : EIATTR_KPARAM_INFO
	.align		4
.L_17:
        /*0028*/ 	.byte	0x04, 0x17
        /*002a*/ 	.short	(.L_19 - .L_18)
.L_18:
        /*002c*/ 	.word	0x00000000
        /*0030*/ 	.short	0x0006
        /*0032*/ 	.short	0x0018
        /*0034*/ 	.byte	0x00, 0xf5, 0x21, 0x00


	//----- nvinfo : EIATTR_KPARAM_INFO
	.align		4
.L_19:
        /*0038*/ 	.byte	0x04, 0x17
        /*003a*/ 	.short	(.L_21 - .L_20)
.L_20:
        /*003c*/ 	.word	0x00000000
        /*0040*/ 	.short	0x0005
        /*0042*/ 	.short	0x0014
        /*0044*/ 	.byte	0x00, 0xf0, 0x11, 0x00


	//----- nvinfo : EIATTR_KPARAM_INFO
	.align		4
.L_21:
        /*0048*/ 	.byte	0x04, 0x17
        /*004a*/ 	.short	(.L_23 - .L_22)
.L_22:
        /*004c*/ 	.word	0x00000000
        /*0050*/ 	.short	0x0004
        /*0052*/ 	.short	0x0010
        /*0054*/ 	.byte	0x00, 0xf0, 0x11, 0x00


	//----- nvinfo : EIATTR_KPARAM_INFO
	.align		4
.L_23:
        /*0058*/ 	.byte	0x04, 0x17
        /*005a*/ 	.short	(.L_25 - .L_24)
.L_24:
        /*005c*/ 	.word	0x00000000
        /*0060*/ 	.short	0x0003
        /*0062*/ 	.short	0x000c
        /*0064*/ 	.byte	0x00, 0xf0, 0x11, 0x00


	//----- nvinfo : EIATTR_KPARAM_INFO
	.align		4
.L_25:
        /*0068*/ 	.byte	0x04, 0x17
        /*006a*/ 	.short	(.L_27 - .L_26)
.L_26:
        /*006c*/ 	.word	0x00000000
        /*0070*/ 	.short	0x0002
        /*0072*/ 	.short	0x0008
        /*0074*/ 	.byte	0x00, 0xf0, 0x11, 0x00


	//----- nvinfo : EIATTR_KPARAM_INFO
	.align		4
.L_27:
        /*0078*/ 	.byte	0x04, 0x17
        /*007a*/ 	.short	(.L_29 - .L_28)
.L_28:
        /*007c*/ 	.word	0x00000000
        /*0080*/ 	.short	0x0001
        /*0082*/ 	.short	0x0004
        /*0084*/ 	.byte	0x00, 0xf0, 0x11, 0x00


	//----- nvinfo : EIATTR_KPARAM_INFO
	.align		4
.L_29:
        /*0088*/ 	.byte	0x04, 0x17
        /*008a*/ 	.short	(.L_31 - .L_30)
.L_30:
        /*008c*/ 	.word	0x00000000
        /*0090*/ 	.short	0x0000
        /*0092*/ 	.short	0x0000
        /*0094*/ 	.byte	0x00, 0xf0, 0x11, 0x00


	//----- nvinfo : EIATTR_SPARSE_MMA_MASK
	.align		4
.L_31:
        /*0098*/ 	.byte	0x03, 0x50
        /*009a*/ 	.short	0x0000


	//----- nvinfo : EIATTR_MAXREG_COUNT
	.align		4
        /*009c*/ 	.byte	0x03, 0x1b
        /*009e*/ 	.short	0x00ff


	//----- nvinfo : EIATTR_MERCURY_ISA_VERSION
	.align		4
        /*00a0*/ 	.byte	0x03, 0x5f
        /*00a2*/ 	.short	0x0101


	//----- nvinfo : EIATTR_VRC_CTA_INIT_COUNT
	.align		4
        /*00a4*/ 	.byte	0x02, 0x4a
	.zero		1
	.zero		1


	//----- nvinfo : EIATTR_EXIT_INSTR_OFFSETS
	.align		4
        /*00a8*/ 	.byte	0x04, 0x1c
        /*00aa*/ 	.short	(.L_33 - .L_32)


	//   ....[0]....
.L_32:
        /*00ac*/ 	.word	0x000000d0


	//   ....[1]....
        /*00b0*/ 	.word	0x00000190


	//   ....[2]....
        /*00b4*/ 	.word	0x00000560


	//   ....[3]....
        /*00b8*/ 	.word	0x000007a0


	//   ....[4]....
        /*00bc*/ 	.word	0x00000940


	//   ....[5]....
        /*00c0*/ 	.word	0x000009f0


	//----- nvinfo : EIATTR_CBANK_PARAM_SIZE
	.align		4
.L_33:
        /*00c4*/ 	.byte	0x03, 0x19
        /*00c6*/ 	.short	0x0030


	//----- nvinfo : EIATTR_PARAM_CBANK
	.align		4
        /*00c8*/ 	.byte	0x04, 0x0a
        /*00ca*/ 	.short	(.L_35 - .L_34)
	.align		4
.L_34:
        /*00cc*/ 	.word	index@(.nv.constant0.mm2_kernel2)
        /*00d0*/ 	.short	0x0380
        /*00d2*/ 	.short	0x0030


	//----- nvinfo : EIATTR_SW_WAR
	.align		4
.L_35:
        /*00d4*/ 	.byte	0x04, 0x36
        /*00d6*/ 	.short	(.L_37 - .L_36)
.L_36:
        /*00d8*/ 	.word	0x00000008
.L_37:


//--------------------- .nv.info.mm2_kernel       --------------------------
	.section	.nv.info.mm2_kernel,"",@"SHT_CUDA_INFO"
	.sectionflags	@""
	.align	4


	//----- nvinfo : EIATTR_CUDA_API_VERSION
	.align		4
        /*0000*/ 	.byte	0x04, 0x37
        /*0002*/ 	.short	(.L_39 - .L_38)
.L_38:
        /*0004*/ 	.word	0x00000082


	//----- nvinfo : EIATTR_KPARAM_INFO
	.align		4
.L_39:
        /*0008*/ 	.byte	0x04, 0x17
        /*000a*/ 	.short	(.L_41 - .L_40)
.L_40:
        /*000c*/ 	.word	0x00000000
        /*0010*/ 	.short	0x0008
        /*0012*/ 	.short	0x0028
        /*0014*/ 	.byte	0x00, 0xf5, 0x21, 0x00


	//----- nvinfo : EIATTR_KPARAM_INFO
	.align		4
.L_41:
        /*0018*/ 	.byte	0x04, 0x17
        /*001a*/ 	.short	(.L_43 - .L_42)
.L_42:
        /*001c*/ 	.word	0x00000000
        /*0020*/ 	.short	0x0007
        /*0022*/ 	.short	0x0020
        /*0024*/ 	.byte	0x00, 0xf5, 0x21, 0x00


	//----- nvinfo : EIATTR_KPARAM_INFO
	.align		4
.L_43:
        /*0028*/ 	.byte	0x04, 0x17
        /*002a*/ 	.short	(.L_45 - .L_44)
.L_44:
        /*002c*/ 	.word	0x00000000
        /*0030*/ 	.short	0x0006
        /*0032*/ 	.short	0x0018
        /*0034*/ 	.byte	0x00, 0xf5, 0x21, 0x00


	//----- nvinfo : EIATTR_KPARAM_INFO
	.align		4
.L_45:
        /*0038*/ 	.byte	0x04, 0x17
        /*003a*/ 	.short	(.L_47 - .L_46)
.L_46:
        /*003c*/ 	.word	0x00000000
        /*0040*/ 	.short	0x0005
        /*0042*/ 	.short	0x0014
        /*0044*/ 	.byte	0x00, 0xf0, 0x11, 0x00


	//----- nvinfo : EIATTR_KPARAM_INFO
	.align		4
.L_47:
        /*0048*/ 	.byte	0x04, 0x17
        /*004a*/ 	.short	(.L_49 - .L_48)
.L_48:
        /*004c*/ 	.word	0x00000000
        /*0050*/ 	.short	0x0004
        /*0052*/ 	.short	0x0010
        /*0054*/ 	.byte	0x00, 0xf0, 0x11, 0x00


	//----- nvinfo : EIATTR_KPARAM_INFO
	.align		4
.L_49:
        /*0058*/ 	.byte	0x04, 0x17
        /*005a*/ 	.short	(.L_51 - .L_50)
.L_50:
        /*005c*/ 	.word	0x00000000
        /*0060*/ 	.short	0x0003
        /*0062*/ 	.short	0x000c
        /*0064*/ 	.byte	0x00, 0xf0, 0x11, 0x00


	//----- nvinfo : EIATTR_KPARAM_INFO
	.align		4
.L_51:
        /*0068*/ 	.byte	0x04, 0x17
        /*006a*/ 	.short	(.L_53 - .L_52)
.L_52:
        /*006c*/ 	.word	0x00000000
        /*0070*/ 	.short	0x0002
        /*0072*/ 	.short	0x0008
        /*0074*/ 	.byte	0x00, 0xf0, 0x11, 0x00


	//----- nvinfo : EIATTR_KPARAM_INFO
	.align		4
.L_53:
        /*0078*/ 	.byte	0x04, 0x17
        /*007a*/ 	.short	(.L_55 - .L_54)
.L_54:
        /*007c*/ 	.word	0x00000000
        /*0080*/ 	.short	0x0001
        /*0082*/ 	.short	0x0004
        /*0084*/ 	.byte	0x00, 0xf0, 0x11, 0x00


	//----- nvinfo : EIATTR_KPARAM_INFO
	.align		4
.L_55:
        /*0088*/ 	.byte	0x04, 0x17
        /*008a*/ 	.short	(.L_57 - .L_56)
.L_56:
        /*008c*/ 	.word	0x00000000
        /*0090*/ 	.short	0x0000
        /*0092*/ 	.short	0x0000
        /*0094*/ 	.byte	0x00, 0xf0, 0x11, 0x00


	//----- nvinfo : EIATTR_SPARSE_MMA_MASK
	.align		4
.L_57:
        /*0098*/ 	.byte	0x03, 0x50
        /*009a*/ 	.short	0x0000


	//----- nvinfo : EIATTR_MAXREG_COUNT
	.align		4
        /*009c*/ 	.byte	0x03, 0x1b
        /*009e*/ 	.short	0x00ff


	//----- nvinfo : EIATTR_MERCURY_ISA_VERSION
	.align		4
        /*00a0*/ 	.byte	0x03, 0x5f
        /*00a2*/ 	.short	0x0101


	//----- nvinfo : EIATTR_VRC_CTA_INIT_COUNT
	.align		4
        /*00a4*/ 	.byte	0x02, 0x4a
	.zero		1
	.zero		1


	//----- nvinfo : EIATTR_EXIT_INSTR_OFFSETS
	.align		4
        /*00a8*/ 	.byte	0x04, 0x1c
        /*00aa*/ 	.short	(.L_59 - .L_58)


	//   ....[0]....
.L_58:
        /*00ac*/ 	.word	0x000000c0


	//   ....[1]....
        /*00b0*/ 	.word	0x00000140


	//   ....[2]....
        /*00b4*/ 	.word	0x000005d0


	//   ....[3]....
        /*00b8*/ 	.word	0x00000850


	//   ....[4]....
        /*00bc*/ 	.word	0x00000a10


	//   ....[5]....
        /*00c0*/ 	.word	0x00000ad0


	//----- nvinfo : EIATTR_CBANK_PARAM_SIZE
	.align		4
.L_59:
        /*00c4*/ 	.byte	0x03, 0x19
        /*00c6*/ 	.short	0x0030


	//----- nvinfo : EIATTR_PARAM_CBANK
	.align		4
        /*00c8*/ 	.byte	0x04, 0x0a
        /*00ca*/ 	.short	(.L_61 - .L_60)
	.align		4
.L_60:
        /*00cc*/ 	.word	index@(.nv.constant0.mm2_kernel)
        /*00d0*/ 	.short	0x0380
        /*00d2*/ 	.short	0x0030


	//----- nvinfo : EIATTR_SW_WAR
	.align		4
.L_61:
        /*00d4*/ 	.byte	0x04, 0x36
        /*00d6*/ 	.short	(.L_63 - .L_62)
.L_62:
        /*00d8*/ 	.word	0x00000008
.L_63:


//--------------------- .nv.callgraph             --------------------------
	.section	.nv.callgraph,"",@"SHT_CUDA_CALLGRAPH"
	.align	4
	.sectionentsize	8
	.align		4
        /*0000*/ 	.word	0x00000000
	.align		4
        /*0004*/ 	.word	0xffffffff
	.align		4
        /*0008*/ 	.word	0x00000000
	.align		4
        /*000c*/ 	.word	0xfffffffe
	.align		4
        /*0010*/ 	.word	0x00000000
	.align		4
        /*0014*/ 	.word	0xfffffffd
	.align		4
        /*0018*/ 	.word	0x00000000
	.align		4
        /*001c*/ 	.word	0xfffffffc


//--------------------- .text.mm2_kernel2         --------------------------
	.section	.text.mm2_kernel2,"ax",@progbits
	.align	128
        .global         mm2_kernel2
        .type           mm2_kernel2,@function
        .size           mm2_kernel2,(.L_x_10 - mm2_kernel2)
        .other          mm2_kernel2,@"STO_CUDA_ENTRY STV_DEFAULT"
mm2_kernel2:
.text.mm2_kernel2:
[----:B------:R-:W-:Y:S01]  /*0000*/  LDC R1, c[0x0][0x37c] ;  /* 0x0000df00ff017b82 */ /* 0x000fe20000000800 */
[----:B------:R-:W0:Y:S07]  /*0010*/  S2R R2, SR_TID.X ;  /* 0x0000000000027919 */ /* 0x000e2e0000002100 */
[----:B------:R-:W0:Y:S01]  /*0020*/  S2UR UR4, SR_CTAID.X ;  /* 0x00000000000479c3 */ /* 0x000e220000002500 */
[----:B------:R-:W1:Y:S01]  /*0030*/  LDCU UR6, c[0x0][0x380] ;  /* 0x00007000ff0677ac */ /* 0x000e620008000800 */
[----:B------:R-:W2:Y:S06]  /*0040*/  S2R R4, SR_TID.Y ;  /* 0x0000000000047919 */ /* 0x000eac0000002200 */
[----:B------:R-:W0:Y:S08]  /*0050*/  LDC R7, c[0x0][0x360] ;  /* 0x0000d800ff077b82 */ /* 0x000e300000000800 */
[----:B------:R-:W2:Y:S08]  /*0060*/  S2UR UR5, SR_CTAID.Y ;  /* 0x00000000000579c3 */ /* 0x000eb00000002600 */
[----:B------:R-:W2:Y:S08]  /*0070*/  LDC R9, c[0x0][0x364] ;  /* 0x0000d900ff097b82 */ /* 0x000eb00000000800 */
[----:B------:R-:W3:Y:S01]  /*0080*/  LDC R0, c[0x0][0x38c] ;  /* 0x0000e300ff007b82 */ /* 0x000ee20000000800 */
[----:B0-----:R-:W-:-:S02]  /*0090*/  IMAD R7, R7, UR4, R2 ;  /* 0x0000000407077c24 */ /* 0x001fc4000f8e0202 */
[----:B--2---:R-:W-:-:S03]  /*00a0*/  IMAD R9, R9, UR5, R4 ;  /* 0x0000000509097c24 */ /* 0x004fc6000f8e0204 */
[----:B---3--:R-:W-:-:S04]  /*00b0*/  ISETP.GE.AND P0, PT, R7, R0, PT ;  /* 0x000000000700720c */ /* 0x008fc80003f06270 */
[----:B-1----:R-:W-:-:S13]  /*00c0*/  ISETP.GE.OR P0, PT, R9, UR6, P0 ;  /* 0x0000000609007c0c */ /* 0x002fda0008706670 */
[----:B------:R-:W-:Y:S05]  /*00d0*/  @P0 EXIT ;  /* 0x000000000000094d */ /* 0x000fea0003800000 */
[----:B------:R-:W0:Y:S01]  /*00e0*/  LDC.64 R2, c[0x0][0x3a8] ;  /* 0x0000ea00ff027b82 */ /* 0x000e220000000a00 */
[----:B------:R-:W1:Y:S01]  /*00f0*/  LDCU.64 UR4, c[0x0][0x358] ;  /* 0x00006b00ff0477ac */ /* 0x000e620008000a00 */
[----:B------:R-:W-:Y:S01]  /*0100*/  IMAD R5, R9, R0, R7 ;  /* 0x0000000009057224 */ /* 0x000fe200078e0207 */
[----:B------:R-:W2:Y:S05]  /*0110*/  LDCU UR6, c[0x0][0x394] ;  /* 0x00007280ff0677ac */ /* 0x000eaa0008000800 */
[----:B------:R-:W3:Y:S01]  /*0120*/  LDC R6, c[0x0][0x384] ;  /* 0x0000e100ff067b82 */ /* 0x000ee20000000800 */
[----:B0-----:R-:W-:-:S05]  /*0130*/  IMAD.WIDE R2, R5, 0x4, R2 ;  /* 0x0000000405027825 */ /* 0x001fca00078e0202 */
[----:B-1----:R-:W4:Y:S01]  /*0140*/  LDG.E R4, desc[UR4][R2.64] ;  /* 0x0000000402047981 */ /* 0x002f22000c1e1900 */
[----:B--2---:R-:W-:Y:S02]  /*0150*/  I2FP.F32.S32 R5, UR6 ;  /* 0x0000000600057c45 */ /* 0x004fe40008201400 */
[----:B---3--:R-:W-:-:S03]  /*0160*/  ISETP.GE.AND P0, PT, R6, 0x1, PT ;  /* 0x000000010600780c */ /* 0x008fc60003f06270 */
[----:B----4-:R-:W-:-:S05]  /*0170*/  FMUL R13, R4, R5 ;  /* 0x00000005040d7220 */ /* 0x010fca0000400000 */
[----:B------:R0:W-:Y:S05]  /*0180*/  STG.E desc[UR4][R2.64], R13 ;  /* 0x0000000d02007986 */ /* 0x0001ea000c101904 */
[----:B------:R-:W-:Y:S05]  /*0190*/  @!P0 EXIT ;  /* 0x000000000000894d */ /* 0x000fea0003800000 */
[C---:B------:R-:W-:Y:S01]  /*01a0*/  ISETP.GE.U32.AND P1, PT, R6.reuse, 0x8, PT ;  /* 0x000000080600780c */ /* 0x040fe20003f26070 */
[----:B------:R-:W-:Y:S01]  /*01b0*/  HFMA2 R8, -RZ, RZ, 0, 0 ;  /* 0x00000000ff087431 */ /* 0x000fe200000001ff */
[----:B------:R-:W-:Y:S01]  /*01c0*/  LOP3.LUT R18, R6, 0x7, RZ, 0xc0, !PT ;  /* 0x0000000706127812 */ /* 0x000fe200078ec0ff */
[----:B------:R-:W-:-:S03]  /*01d0*/  IMAD R9, R9, R6, RZ ;  /* 0x0000000609097224 */ /* 0x000fc600078e02ff */
[----:B------:R-:W-:-:S07]  /*01e0*/  ISETP.NE.AND P0, PT, R18, RZ, PT ;  /* 0x000000ff1200720c */ /* 0x000fce0003f05270 */
[----:B------:R-:W-:Y:S06]  /*01f0*/  @!P1 BRA `(.L_x_0) ;  /* 0x0000000000d89947 */ /* 0x000fec0003800000 */
[----:B------:R-:W1:Y:S01]  /*0200*/  LDC.64 R4, c[0x0][0x398] ;  /* 0x0000e600ff047b82 */ /* 0x000e620000000a00 */
[----:B------:R-:W-:Y:S02]  /*0210*/  LOP3.LUT R8, R6, 0x7ffffff8, RZ, 0xc0, !PT ;  /* 0x7ffffff806087812 */ /* 0x000fe400078ec0ff */
[----:B------:R-:W-:Y:S02]  /*0220*/  MOV R11, R7 ;  /* 0x00000007000b7202 */ /* 0x000fe40000000f00 */
[----:B------:R-:W-:Y:S01]  /*0230*/  IADD3 R10, PT, PT, -R8, RZ, RZ ;  /* 0x000000ff080a7210 */ /* 0x000fe20007ffe1ff */
[----:B-1----:R-:W-:-:S03]  /*0240*/  IMAD.WIDE.U32 R4, R9, 0x4, R4 ;  /* 0x0000000409047825 */ /* 0x002fc600078e0004 */
[----:B------:R-:W-:-:S04]  /*0250*/  IADD3 R4, P1, PT, R4, 0x10, RZ ;  /* 0x0000001004047810 */ /* 0x000fc80007f3e0ff */
[----:B------:R-:W-:-:S09]  /*0260*/  IADD3.X R5, PT, PT, RZ, R5, RZ, P1, !PT ;  /* 0x00000005ff057210 */ /* 0x000fd20000ffe4ff */
.L_x_1:
[----:B-1----:R-:W1:Y:S01]  /*0270*/  LDC.64 R14, c[0x0][0x3a0] ;  /* 0x0000e800ff0e7b82 */ /* 0x002e620000000a00 */
[----:B------:R-:W2:Y:S01]  /*0280*/  LDG.E R12, desc[UR4][R4.64+-0x10] ;  /* 0xfffff004040c7981 */ /* 0x000ea2000c1e1900 */
[----:B-1----:R-:W-:-:S05]  /*0290*/  IMAD.WIDE R14, R11, 0x4, R14 ;  /* 0x000000040b0e7825 */ /* 0x002fca00078e020e */
[----:B------:R-:W2:Y:S02]  /*02a0*/  LDG.E R16, desc[UR4][R14.64] ;  /* 0x000000040e107981 */ /* 0x000ea4000c1e1900 */
[----:B--2---:R-:W-:Y:S01]  /*02b0*/  FFMA R19, R12, R16, R13 ;  /* 0x000000100c137223 */ /* 0x004fe2000000000d */
[----:B0-----:R-:W-:-:S04]  /*02c0*/  IMAD.WIDE R12, R0, 0x4, R14 ;  /* 0x00000004000c7825 */ /* 0x001fc800078e020e */
[----:B------:R0:W-:Y:S04]  /*02d0*/  STG.E desc[UR4][R2.64], R19 ;  /* 0x0000001302007986 */ /* 0x0001e8000c101904 */
[----:B------:R-:W2:Y:S04]  /*02e0*/  LDG.E R16, desc[UR4][R4.64+-0xc] ;  /* 0xfffff40404107981 */ /* 0x000ea8000c1e1900 */
[----:B------:R-:W2:Y:S02]  /*02f0*/  LDG.E R17, desc[UR4][R12.64] ;  /* 0x000000040c117981 */ /* 0x000ea4000c1e1900 */
[----:B--2---:R-:W-:Y:S01]  /*0300*/  FFMA R21, R16, R17, R19 ;  /* 0x0000001110157223 */ /* 0x004fe20000000013 */
[----:B------:R-:W-:-:S04]  /*0310*/  IMAD.WIDE R16, R0, 0x4, R12 ;  /* 0x0000000400107825 */ /* 0x000fc800078e020c */
[----:B------:R1:W-:Y:S04]  /*0320*/  STG.E desc[UR4][R2.64], R21 ;  /* 0x0000001502007986 */ /* 0x0003e8000c101904 */
[----:B------:R-:W2:Y:S04]  /*0330*/  LDG.E R20, desc[UR4][R4.64+-0x8] ;  /* 0xfffff80404147981 */ /* 0x000ea8000c1e1900 */
[----:B------:R-:W2:Y:S01]  /*0340*/  LDG.E R22, desc[UR4][R16.64] ;  /* 0x0000000410167981 */ /* 0x000ea2000c1e1900 */
[----:B------:R-:W-:-:S04]  /*0350*/  IMAD.WIDE R14, R0, 0x4, R16 ;  /* 0x00000004000e7825 */ /* 0x000fc800078e0210 */
[----:B--2---:R-:W-:-:S05]  /*0360*/  FFMA R23, R20, R22, R21 ;  /* 0x0000001614177223 */ /* 0x004fca0000000015 */
[----:B------:R2:W-:Y:S04]  /*0370*/  STG.E desc[UR4][R2.64], R23 ;  /* 0x0000001702007986 */ /* 0x0005e8000c101904 */
[----:B------:R-:W3:Y:S04]  /*0380*/  LDG.E R20, desc[UR4][R4.64+-0x4] ;  /* 0xfffffc0404147981 */ /* 0x000ee8000c1e1900 */
[----:B0-----:R-:W3:Y:S01]  /*0390*/  LDG.E R19, desc[UR4][R14.64] ;  /* 0x000000040e137981 */ /* 0x001ee2000c1e1900 */
[----:B------:R-:W-:-:S04]  /*03a0*/  IMAD.WIDE R12, R0, 0x4, R14 ;  /* 0x00000004000c7825 */ /* 0x000fc800078e020e */
[----:B---3--:R-:W-:-:S05]  /*03b0*/  FFMA R19, R20, R19, R23 ;  /* 0x0000001314137223 */ /* 0x008fca0000000017 */
[----:B------:R0:W-:Y:S04]  /*03c0*/  STG.E desc[UR4][R2.64], R19 ;  /* 0x0000001302007986 */ /* 0x0001e8000c101904 */
[----:B------:R-:W3:Y:S04]  /*03d0*/  LDG.E R20, desc[UR4][R4.64] ;  /* 0x0000000404147981 */ /* 0x000ee8000c1e1900 */
[----:B-1----:R-:W3:Y:S01]  /*03e0*/  LDG.E R21, desc[UR4][R12.64] ;  /* 0x000000040c157981 */ /* 0x002ee2000c1e1900 */
[----:B------:R-:W-:-:S04]  /*03f0*/  IMAD.WIDE R16, R0, 0x4, R12 ;  /* 0x0000000400107825 */ /* 0x000fc800078e020c */
[----:B---3--:R-:W-:-:S05]  /*0400*/  FFMA R25, R20, R21, R19 ;  /* 0x0000001514197223 */ /* 0x008fca0000000013 */
[----:B------:R1:W-:Y:S04]  /*0410*/  STG.E desc[UR4][R2.64], R25 ;  /* 0x0000001902007986 */ /* 0x0003e8000c101904 */
[----:B------:R-:W2:Y:S04]  /*0420*/  LDG.E R20, desc[UR4][R4.64+0x4] ;  /* 0x0000040404147981 */ /* 0x000ea8000c1e1900 */
[----:B------:R-:W2:Y:S01]  /*0430*/  LDG.E R21, desc[UR4][R16.64] ;  /* 0x0000000410157981 */ /* 0x000ea2000c1e1900 */
[----:B------:R-:W-:-:S04]  /*0440*/  IMAD.WIDE R14, R0, 0x4, R16 ;  /* 0x00000004000e7825 */ /* 0x000fc800078e0210 */
[----:B--2---:R-:W-:-:S05]  /*0450*/  FFMA R23, R20, R21, R25 ;  /* 0x0000001514177223 */ /* 0x004fca0000000019 */
[----:B------:R1:W-:Y:S04]  /*0460*/  STG.E desc[UR4][R2.64], R23 ;  /* 0x0000001702007986 */ /* 0x0003e8000c101904 */
[----:B------:R-:W2:Y:S04]  /*0470*/  LDG.E R20, desc[UR4][R4.64+0x8] ;  /* 0x0000080404147981 */ /* 0x000ea8000c1e1900 */
[----:B0-----:R-:W2:Y:S01]  /*0480*/  LDG.E R19, desc[UR4][R14.64] ;  /* 0x000000040e137981 */ /* 0x001ea2000c1e1900 */
[----:B------:R-:W-:Y:S01]  /*0490*/  IADD3 R10, PT, PT, R10, 0x8, RZ ;  /* 0x000000080a0a7810 */ /* 0x000fe20007ffe0ff */
[----:B--2---:R-:W-:Y:S01]  /*04a0*/  FFMA R19, R20, R19, R23 ;  /* 0x0000001314137223 */ /* 0x004fe20000000017 */
[----:B------:R-:W-:-:S04]  /*04b0*/  IMAD.WIDE R20, R0, 0x4, R14 ;  /* 0x0000000400147825 */ /* 0x000fc800078e020e */
[----:B------:R1:W-:Y:S04]  /*04c0*/  STG.E desc[UR4][R2.64], R19 ;  /* 0x0000001302007986 */ /* 0x0003e8000c101904 */
[----:B------:R-:W2:Y:S04]  /*04d0*/  LDG.E R20, desc[UR4][R20.64] ;  /* 0x0000000414147981 */ /* 0x000ea8000c1e1900 */
[----:B------:R0:W2:Y:S01]  /*04e0*/  LDG.E R12, desc[UR4][R4.64+0xc] ;  /* 0x00000c04040c7981 */ /* 0x0000a2000c1e1900 */
[----:B------:R-:W-:Y:S02]  /*04f0*/  ISETP.NE.AND P1, PT, R10, RZ, PT ;  /* 0x000000ff0a00720c */ /* 0x000fe40003f25270 */
[----:B------:R-:W-:-:S02]  /*0500*/  LEA R11, R0, R11, 0x3 ;  /* 0x0000000b000b7211 */ /* 0x000fc400078e18ff */
[----:B0-----:R-:W-:-:S04]  /*0510*/  IADD3 R4, P2, PT, R4, 0x20, RZ ;  /* 0x0000002004047810 */ /* 0x001fc80007f5e0ff */
[----:B------:R-:W-:Y:S01]  /*0520*/  IADD3.X R5, PT, PT, RZ, R5, RZ, P2, !PT ;  /* 0x00000005ff057210 */ /* 0x000fe200017fe4ff */
[----:B--2---:R-:W-:-:S05]  /*0530*/  FFMA R13, R12, R20, R19 ;  /* 0x000000140c0d7223 */ /* 0x004fca0000000013 */
[----:B------:R1:W-:Y:S01]  /*0540*/  STG.E desc[UR4][R2.64], R13 ;  /* 0x0000000d02007986 */ /* 0x0003e2000c101904 */
[----:B------:R-:W-:Y:S05]  /*0550*/  @P1 BRA `(.L_x_1) ;  /* 0xfffffffc00441947 */ /* 0x000fea000383ffff */
.L_x_0:
[----:B------:R-:W-:Y:S05]  /*0560*/  @!P0 EXIT ;  /* 0x000000000000894d */ /* 0x000fea0003800000 */
[----:B------:R-:W-:Y:S02]  /*0570*/  ISETP.GE.U32.AND P1, PT, R18, 0x4, PT ;  /* 0x000000041200780c */ /* 0x000fe40003f26070 */
[----:B------:R-:W-:-:S04]  /*0580*/  LOP3.LUT R16, R6, 0x3, RZ, 0xc0, !PT ;  /* 0x0000000306107812 */ /* 0x000fc800078ec0ff */
[----:B------:R-:W-:-:S07]  /*0590*/  ISETP.NE.AND P0, PT, R16, RZ, PT ;  /* 0x000000ff1000720c */ /* 0x000fce0003f05270 */
[----:B------:R-:W-:Y:S06]  /*05a0*/  @!P1 BRA `(.L_x_2) ;  /* 0x00000000007c9947 */ /* 0x000fec0003800000 */
[----:B------:R-:W2:Y:S01]  /*05b0*/  LDC.64 R14, c[0x0][0x398] ;  /* 0x0000e600ff0e7b82 */ /* 0x000ea20000000a00 */
[----:B------:R-:W-:Y:S01]  /*05c0*/  IADD3 R5, PT, PT, R9, R8, RZ ;  /* 0x0000000809057210 */ /* 0x000fe20007ffe0ff */
[----:B------:R-:W-:Y:S01]  /*05d0*/  IMAD R17, R8, R0, R7 ;  /* 0x0000000008117224 */ /* 0x000fe200078e0207 */
[----:B------:R-:W3:Y:S05]  /*05e0*/  LDCU.64 UR6, c[0x0][0x398] ;  /* 0x00007300ff0677ac */ /* 0x000eea0008000a00 */
[----:B------:R-:W4:Y:S01]  /*05f0*/  LDC.64 R10, c[0x0][0x3a0] ;  /* 0x0000e800ff0a7b82 */ /* 0x000f220000000a00 */
[----:B--2---:R-:W-:-:S06]  /*0600*/  IMAD.WIDE.U32 R14, R5, 0x4, R14 ;  /* 0x00000004050e7825 */ /* 0x004fcc00078e000e */
[----:B------:R-:W2:Y:S01]  /*0610*/  LDG.E R14, desc[UR4][R14.64] ;  /* 0x000000040e0e7981 */ /* 0x000ea2000c1e1900 */
[----:B----4-:R-:W-:-:S05]  /*0620*/  IMAD.WIDE R10, R17, 0x4, R10 ;  /* 0x00000004110a7825 */ /* 0x010fca00078e020a */
[----:B------:R-:W2:Y:S01]  /*0630*/  LDG.E R12, desc[UR4][R10.64] ;  /* 0x000000040a0c7981 */ /* 0x000ea2000c1e1900 */
[----:B------:R-:W-:-:S04]  /*0640*/  IADD3 R5, P1, PT, R9, R8, RZ ;  /* 0x0000000809057210 */ /* 0x000fc80007f3e0ff */
[----:B------:R-:W-:Y:S02]  /*0650*/  IADD3.X R18, PT, PT, RZ, RZ, RZ, P1, !PT ;  /* 0x000000ffff127210 */ /* 0x000fe40000ffe4ff */
[----:B---3--:R-:W-:-:S04]  /*0660*/  LEA R4, P1, R5, UR6, 0x2 ;  /* 0x0000000605047c11 */ /* 0x008fc8000f8210ff */
[----:B------:R-:W-:Y:S01]  /*0670*/  LEA.HI.X R5, R5, UR7, R18, 0x2, P1 ;  /* 0x0000000705057c11 */ /* 0x000fe200088f1412 */
[----:B--2---:R-:W-:Y:S01]  /*0680*/  FFMA R17, R14, R12, R13 ;  /* 0x0000000c0e117223 */ /* 0x004fe2000000000d */
[----:B01----:R-:W-:-:S04]  /*0690*/  IMAD.WIDE R12, R0, 0x4, R10 ;  /* 0x00000004000c7825 */ /* 0x003fc800078e020a */
[----:B------:R2:W-:Y:S04]  /*06a0*/  STG.E desc[UR4][R2.64], R17 ;  /* 0x0000001102007986 */ /* 0x0005e8000c101904 */
[----:B------:R-:W3:Y:S04]  /*06b0*/  LDG.E R18, desc[UR4][R12.64] ;  /* 0x000000040c127981 */ /* 0x000ee8000c1e1900 */
[----:B------:R-:W3:Y:S01]  /*06c0*/  LDG.E R14, desc[UR4][R4.64+0x4] ;  /* 0x00000404040e7981 */ /* 0x000ee2000c1e1900 */
[----:B------:R-:W-:-:S04]  /*06d0*/  IMAD.WIDE R10, R0, 0x4, R12 ;  /* 0x00000004000a7825 */ /* 0x000fc800078e020c */
[----:B---3--:R-:W-:-:S05]  /*06e0*/  FFMA R19, R14, R18, R17 ;  /* 0x000000120e137223 */ /* 0x008fca0000000011 */
[----:B------:R2:W-:Y:S04]  /*06f0*/  STG.E desc[UR4][R2.64], R19 ;  /* 0x0000001302007986 */ /* 0x0005e8000c101904 */
[----:B------:R-:W3:Y:S04]  /*0700*/  LDG.E R14, desc[UR4][R4.64+0x8] ;  /* 0x00000804040e7981 */ /* 0x000ee8000c1e1900 */
[----:B------:R-:W3:Y:S02]  /*0710*/  LDG.E R15, desc[UR4][R10.64] ;  /* 0x000000040a0f7981 */ /* 0x000ee4000c1e1900 */
[----:B---3--:R-:W-:Y:S01]  /*0720*/  FFMA R21, R14, R15, R19 ;  /* 0x0000000f0e157223 */ /* 0x008fe20000000013 */
[----:B------:R-:W-:-:S04]  /*0730*/  IMAD.WIDE R14, R0, 0x4, R10 ;  /* 0x00000004000e7825 */ /* 0x000fc800078e020a */
[----:B------:R2:W-:Y:S04]  /*0740*/  STG.E desc[UR4][R2.64], R21 ;  /* 0x0000001502007986 */ /* 0x0005e8000c101904 */
[----:B------:R-:W3:Y:S04]  /*0750*/  LDG.E R18, desc[UR4][R4.64+0xc] ;  /* 0x00000c0404127981 */ /* 0x000ee8000c1e1900 */
[----:B------:R-:W3:Y:S01]  /*0760*/  LDG.E R14, desc[UR4][R14.64] ;  /* 0x000000040e0e7981 */ /* 0x000ee2000c1e1900 */
[----:B------:R-:W-:Y:S01]  /*0770*/  IADD3 R8, PT, PT, R8, 0x4, RZ ;  /* 0x0000000408087810 */ /* 0x000fe20007ffe0ff */
[----:B---3--:R-:W-:-:S05]  /*0780*/  FFMA R13, R18, R14, R21 ;  /* 0x0000000e120d7223 */ /* 0x008fca0000000015 */
[----:B------:R2:W-:Y:S02]  /*0790*/  STG.E desc[UR4][R2.64], R13 ;  /* 0x0000000d02007986 */ /* 0x0005e4000c101904 */
.L_x_2:
[----:B------:R-:W-:Y:S05]  /*07a0*/  @!P0 EXIT ;  /* 0x000000000000894d */ /* 0x000fea0003800000 */
[----:B------:R-:W-:Y:S02]  /*07b0*/  ISETP.NE.AND P1, PT, R16, 0x1, PT ;  /* 0x000000011000780c */ /* 0x000fe40003f25270 */
[----:B------:R-:W-:-:S04]  /*07c0*/  LOP3.LUT R6, R6, 0x1, RZ, 0xc0, !PT ;  /* 0x0000000106067812 */ /* 0x000fc800078ec0ff */
[----:B------:R-:W-:-:S07]  /*07d0*/  ISETP.NE.U32.AND P0, PT, R6, 0x1, PT ;  /* 0x000000010600780c */ /* 0x000fce0003f05070 */
[----:B------:R-:W-:Y:S06]  /*07e0*/  @!P1 BRA `(.L_x_3) ;  /* 0x0000000000549947 */ /* 0x000fec0003800000 */
[----:B------:R-:W3:Y:S01]  /*07f0*/  LDC.64 R4, c[0x0][0x398] ;  /* 0x0000e600ff047b82 */ /* 0x000ee20000000a00 */
[----:B------:R-:W-:Y:S01]  /*0800*/  IADD3 R11, PT, PT, R9, R8, RZ ;  /* 0x00000008090b7210 */ /* 0x000fe20007ffe0ff */
[----:B--2---:R-:W-:Y:S01]  /*0810*/  IMAD R17, R8, R0, R7 ;  /* 0x0000000008117224 */ /* 0x004fe200078e0207 */
[----:B------:R-:W2:Y:S05]  /*0820*/  LDCU.64 UR6, c[0x0][0x398] ;  /* 0x00007300ff0677ac */ /* 0x000eaa0008000a00 */
[----:B------:R-:W4:Y:S01]  /*0830*/  LDC.64 R14, c[0x0][0x3a0] ;  /* 0x0000e800ff0e7b82 */ /* 0x000f220000000a00 */
[----:B---3--:R-:W-:-:S06]  /*0840*/  IMAD.WIDE.U32 R10, R11, 0x4, R4 ;  /* 0x000000040b0a7825 */ /* 0x008fcc00078e0004 */
[----:B------:R-:W1:Y:S01]  /*0850*/  LDG.E R10, desc[UR4][R10.64] ;  /* 0x000000040a0a7981 */ /* 0x000e62000c1e1900 */
[----:B----4-:R-:W-:-:S05]  /*0860*/  IMAD.WIDE R14, R17, 0x4, R14 ;  /* 0x00000004110e7825 */ /* 0x010fca00078e020e */
[----:B------:R-:W1:Y:S01]  /*0870*/  LDG.E R6, desc[UR4][R14.64] ;  /* 0x000000040e067981 */ /* 0x000e62000c1e1900 */
[----:B------:R-:W-:-:S04]  /*0880*/  IADD3 R5, P1, PT, R9, R8, RZ ;  /* 0x0000000809057210 */ /* 0x000fc80007f3e0ff */
[----:B------:R-:W-:Y:S02]  /*0890*/  IADD3.X R12, PT, PT, RZ, RZ, RZ, P1, !PT ;  /* 0x000000ffff0c7210 */ /* 0x000fe40000ffe4ff */
[----:B--2---:R-:W-:Y:S01]  /*08a0*/  LEA R4, P1, R5, UR6, 0x2 ;  /* 0x0000000605047c11 */ /* 0x004fe2000f8210ff */
[----:B------:R-:W-:-:S03]  /*08b0*/  IMAD.WIDE R16, R0, 0x4, R14 ;  /* 0x0000000400107825 */ /* 0x000fc600078e020e */
[----:B------:R-:W-:Y:S01]  /*08c0*/  LEA.HI.X R5, R5, UR7, R12, 0x2, P1 ;  /* 0x0000000705057c11 */ /* 0x000fe200088f140c */
[----:B-1----:R-:W-:-:S05]  /*08d0*/  FFMA R19, R10, R6, R13 ;  /* 0x000000060a137223 */ /* 0x002fca000000000d */
[----:B------:R3:W-:Y:S04]  /*08e0*/  STG.E desc[UR4][R2.64], R19 ;  /* 0x0000001302007986 */ /* 0x0007e8000c101904 */
[----:B------:R-:W0:Y:S04]  /*08f0*/  LDG.E R16, desc[UR4][R16.64] ;  /* 0x0000000410107981 */ /* 0x000e28000c1e1900 */
[----:B------:R-:W0:Y:S01]  /*0900*/  LDG.E R4, desc[UR4][R4.64+0x4] ;  /* 0x0000040404047981 */ /* 0x000e22000c1e1900 */
[----:B------:R-:W-:Y:S01]  /*0910*/  IADD3 R8, PT, PT, R8, 0x2, RZ ;  /* 0x0000000208087810 */ /* 0x000fe20007ffe0ff */
[----:B0-----:R-:W-:-:S05]  /*0920*/  FFMA R13, R4, R16, R19 ;  /* 0x00000010040d7223 */ /* 0x001fca0000000013 */
[----:B------:R3:W-:Y:S02]  /*0930*/  STG.E desc[UR4][R2.64], R13 ;  /* 0x0000000d02007986 */ /* 0x0007e4000c101904 */
.L_x_3:
[----:B------:R-:W-:Y:S05]  /*0940*/  @P0 EXIT ;  /* 0x000000000000094d */ /* 0x000fea0003800000 */
[----:B------:R-:W4:Y:S01]  /*0950*/  LDC.64 R4, c[0x0][0x398] ;  /* 0x0000e600ff047b82 */ /* 0x000f220000000a00 */
[----:B------:R-:W-:Y:S01]  /*0960*/  IADD3 R9, PT, PT, R9, R8, RZ ;  /* 0x0000000809097210 */ /* 0x000fe20007ffe0ff */
[----:B------:R-:W-:-:S06]  /*0970*/  IMAD R7, R8, R0, R7 ;  /* 0x0000000008077224 */ /* 0x000fcc00078e0207 */
[----:B------:R-:W5:Y:S01]  /*0980*/  LDC.64 R10, c[0x0][0x3a0] ;  /* 0x0000e800ff0a7b82 */ /* 0x000f620000000a00 */
[----:B----4-:R-:W-:-:S06]  /*0990*/  IMAD.WIDE.U32 R4, R9, 0x4, R4 ;  /* 0x0000000409047825 */ /* 0x010fcc00078e0004 */
[----:B------:R-:W0:Y:S01]  /*09a0*/  LDG.E R4, desc[UR4][R4.64] ;  /* 0x0000000404047981 */ /* 0x000e22000c1e1900 */
[----:B-----5:R-:W-:-:S06]  /*09b0*/  IMAD.WIDE R6, R7, 0x4, R10 ;  /* 0x0000000407067825 */ /* 0x020fcc00078e020a */
[----:B------:R-:W0:Y:S02]  /*09c0*/  LDG.E R6, desc[UR4][R6.64] ;  /* 0x0000000406067981 */ /* 0x000e24000c1e1900 */
[----:B0123--:R-:W-:-:S05]  /*09d0*/  FFMA R13, R4, R6, R13 ;  /* 0x00000006040d7223 */ /* 0x00ffca000000000d */
[----:B------:R-:W-:Y:S01]  /*09e0*/  STG.E desc[UR4][R2.64], R13 ;  /* 0x0000000d02007986 */ /* 0x000fe2000c101904 */
[----:B------:R-:W-:Y:S05]  /*09f0*/  EXIT ;  /* 0x000000000000794d */ /* 0x000fea0003800000 */
.L_x_4:
[----:B------:R-:W-:-:S00]  /*0a00*/  BRA `(.L_x_4) ;  /* 0xfffffffc00fc7947 */ /* 0x000fc0000383ffff */
[----:B------:R-:W-:-:S00]  /*0a10*/  NOP ;  /* 0x0000000000007918 */ /* 0x000fc00000000000 */
        /* <DEDUP_REMOVED lines=14> */
.L_x_10:


//--------------------- .text.mm2_kernel          --------------------------
	.section	.text.mm2_kernel,"ax",@progbits
	.align	128
        .global         mm2_kernel
        .type           mm2_kernel,@function
        .size           mm2_kernel,(.L_x_11 - mm2_kernel)
        .other          mm2_kernel,@"STO_CUDA_ENTRY STV_DEFAULT"
mm2_kernel:
.text.mm2_kernel:
[----:B------:R-:W-:Y:S01]  /*0000*/  LDC R1, c[0x0][0x37c] ;  /* 0x0000df00ff017b82 */ /* 0x000fe20000000800 */
[----:B------:R-:W0:Y:S07]  /*0010*/  S2R R5, SR_TID.X ;  /* 0x0000000000057919 */ /* 0x000e2e0000002100 */
[----:B------:R-:W0:Y:S01]  /*0020*/  S2UR UR4, SR_CTAID.X ;  /* 0x00000000000479c3 */ /* 0x000e220000002500 */
[----:B------:R-:W1:Y:S07]  /*0030*/  S2R R4, SR_TID.Y ;  /* 0x0000000000047919 */ /* 0x000e6e0000002200 */
[----:B------:R-:W0:Y:S08]  /*0040*/  LDC R0, c[0x0][0x360] ;  /* 0x0000d800ff007b82 */ /* 0x000e300000000800 */
[----:B------:R-:W1:Y:S08]  /*0050*/  S2UR UR5, SR_CTAID.Y ;  /* 0x00000000000579c3 */ /* 0x000e700000002600 */
[----:B------:R-:W1:Y:S08]  /*0060*/  LDC R7, c[0x0][0x364] ;  /* 0x0000d900ff077b82 */ /* 0x000e700000000800 */
[----:B------:R-:W2:Y:S01]  /*0070*/  LDC.64 R2, c[0x0][0x380] ;  /* 0x0000e000ff027b82 */ /* 0x000ea20000000a00 */
[----:B0-----:R-:W-:-:S02]  /*0080*/  IMAD R0, R0, UR4, R5 ;  /* 0x0000000400007c24 */ /* 0x001fc4000f8e0205 */
[----:B-1----:R-:W-:-:S03]  /*0090*/  IMAD R7, R7, UR5, R4 ;  /* 0x0000000507077c24 */ /* 0x002fc6000f8e0204 */
[----:B--2---:R-:W-:-:S04]  /*00a0*/  ISETP.GE.AND P0, PT, R0, R3, PT ;  /* 0x000000030000720c */ /* 0x004fc80003f06270 */
[----:B------:R-:W-:-:S13]  /*00b0*/  ISETP.GE.OR P0, PT, R7, R2, P0 ;  /* 0x000000020700720c */ /* 0x000fda0000706670 */
[----:B------:R-:W-:Y:S05]  /*00c0*/  @P0 EXIT ;  /* 0x000000000000094d */ /* 0x000fea0003800000 */
[----:B------:R-:W0:Y:S01]  /*00d0*/  LDC R2, c[0x0][0x388] ;  /* 0x0000e200ff027b82 */ /* 0x000e220000000800 */
[----:B------:R-:W1:Y:S01]  /*00e0*/  LDCU.64 UR4, c[0x0][0x358] ;  /* 0x00006b00ff0477ac */ /* 0x000e620008000a00 */
[----:B------:R-:W-:-:S06]  /*00f0*/  IMAD R9, R7, R3, R0 ;  /* 0x0000000307097224 */ /* 0x000fcc00078e0200 */
[----:B------:R-:W2:Y:S01]  /*0100*/  LDC.64 R4, c[0x0][0x398] ;  /* 0x0000e600ff047b82 */ /* 0x000ea20000000a00 */
[----:B0-----:R-:W-:Y:S01]  /*0110*/  ISETP.GE.AND P0, PT, R2, 0x1, PT ;  /* 0x000000010200780c */ /* 0x001fe20003f06270 */
[----:B--2---:R-:W-:-:S05]  /*0120*/  IMAD.WIDE R4, R9, 0x4, R4 ;  /* 0x0000000409047825 */ /* 0x004fca00078e0204 */
[----:B-1----:R0:W-:Y:S07]  /*0130*/  STG.E desc[UR4][R4.64], RZ ;  /* 0x000000ff04007986 */ /* 0x0021ee000c101904 */
[----:B------:R-:W-:Y:S05]  /*0140*/  @!P0 EXIT ;  /* 0x000000000000894d */ /* 0x000fea0003800000 */
[----:B------:R-:W1:Y:S01]  /*0150*/  LDCU UR6, c[0x0][0x390] ;  /* 0x00007200ff0677ac */ /* 0x000e620008000800 */
[C---:B------:R-:W-:Y:S01]  /*0160*/  ISETP.GE.U32.AND P1, PT, R2.reuse, 0x8, PT ;  /* 0x000000080200780c */ /* 0x040fe20003f26070 */
[----:B------:R-:W-:Y:S01]  /*0170*/  HFMA2 R9, -RZ, RZ, 0, 0 ;  /* 0x00000000ff097431 */ /* 0x000fe200000001ff */
[----:B------:R-:W-:Y:S01]  /*0180*/  LOP3.LUT R20, R2, 0x7, RZ, 0xc0, !PT ;  /* 0x0000000702147812 */ /* 0x000fe200078ec0ff */
[----:B------:R-:W-:Y:S01]  /*0190*/  IMAD R8, R7, R2, RZ ;  /* 0x0000000207087224 */ /* 0x000fe200078e02ff */
[----:B------:R-:W-:Y:S02]  /*01a0*/  MOV R13, RZ ;  /* 0x000000ff000d7202 */ /* 0x000fe40000000f00 */
[----:B------:R-:W-:Y:S02]  /*01b0*/  ISETP.NE.AND P0, PT, R20, RZ, PT ;  /* 0x000000ff1400720c */ /* 0x000fe40003f05270 */
[----:B-1----:R-:W-:-:S05]  /*01c0*/  I2FP.F32.S32 R10, UR6 ;  /* 0x00000006000a7c45 */ /* 0x002fca0008201400 */
[----:B------:R-:W-:Y:S06]  /*01d0*/  @!P1 BRA `(.L_x_5) ;  /* 0x0000000000fc9947 */ /* 0x000fec0003800000 */
[----:B------:R-:W1:Y:S01]  /*01e0*/  LDC.64 R6, c[0x0][0x3a0] ;  /* 0x0000e800ff067b82 */ /* 0x000e620000000a00 */
[----:B------:R-:W-:Y:S02]  /*01f0*/  LOP3.LUT R9, R2, 0x7ffffff8, RZ, 0xc0, !PT ;  /* 0x7ffffff802097812 */ /* 0x000fe400078ec0ff */
[----:B------:R-:W-:Y:S02]  /*0200*/  MOV R13, RZ ;  /* 0x000000ff000d7202 */ /* 0x000fe40000000f00 */
[----:B------:R-:W-:Y:S02]  /*0210*/  MOV R12, R0 ;  /* 0x00000000000c7202 */ /* 0x000fe40000000f00 */
[----:B------:R-:W-:Y:S01]  /*0220*/  IADD3 R11, PT, PT, -R9, RZ, RZ ;  /* 0x000000ff090b7210 */ /* 0x000fe20007ffe1ff */
[----:B-1----:R-:W-:-:S03]  /*0230*/  IMAD.WIDE.U32 R6, R8, 0x4, R6 ;  /* 0x0000000408067825 */ /* 0x002fc600078e0006 */
[----:B------:R-:W-:-:S04]  /*0240*/  IADD3 R6, P1, PT, R6, 0x10, RZ ;  /* 0x0000001006067810 */ /* 0x000fc80007f3e0ff */
[----:B------:R-:W-:-:S09]  /*0250*/  IADD3.X R7, PT, PT, RZ, R7, RZ, P1, !PT ;  /* 0x00000007ff077210 */ /* 0x000fd20000ffe4ff */
.L_x_6:
[----:B------:R-:W1:Y:S01]  /*0260*/  LDC.64 R14, c[0x0][0x3a8] ;  /* 0x0000ea00ff0e7b82 */ /* 0x000e620000000a00 */
[----:B--2---:R-:W2:Y:S01]  /*0270*/  LDG.E R17, desc[UR4][R6.64+-0x10] ;  /* 0xfffff00406117981 */ /* 0x004ea2000c1e1900 */
[----:B-1----:R-:W-:-:S05]  /*0280*/  IMAD.WIDE R14, R12, 0x4, R14 ;  /* 0x000000040c0e7825 */ /* 0x002fca00078e020e */
[----:B------:R-:W3:Y:S01]  /*0290*/  LDG.E R18, desc[UR4][R14.64] ;  /* 0x000000040e127981 */ /* 0x000ee2000c1e1900 */
[----:B--2---:R-:W-:-:S04]  /*02a0*/  FMUL R16, R10, R17 ;  /* 0x000000110a107220 */ /* 0x004fc80000400000 */
[----:B---3--:R-:W-:Y:S01]  /*02b0*/  FFMA R13, R16, R18, R13 ;  /* 0x00000012100d7223 */ /* 0x008fe2000000000d */
[----:B------:R-:W-:-:S04]  /*02c0*/  IMAD.WIDE R16, R3, 0x4, R14 ;  /* 0x0000000403107825 */ /* 0x000fc800078e020e */
[----:B------:R1:W-:Y:S04]  /*02d0*/  STG.E desc[UR4][R4.64], R13 ;  /* 0x0000000d04007986 */ /* 0x0003e8000c101904 */
[----:B------:R-:W2:Y:S04]  /*02e0*/  LDG.E R19, desc[UR4][R6.64+-0xc] ;  /* 0xfffff40406137981 */ /* 0x000ea8000c1e1900 */
[----:B------:R-:W3:Y:S01]  /*02f0*/  LDG.E R21, desc[UR4][R16.64] ;  /* 0x0000000410157981 */ /* 0x000ee2000c1e1900 */
[----:B--2---:R-:W-:-:S04]  /*0300*/  FMUL R18, R10, R19 ;  /* 0x000000130a127220 */ /* 0x004fc80000400000 */
[----:B---3--:R-:W-:Y:S01]  /*0310*/  FFMA R21, R18, R21, R13 ;  /* 0x0000001512157223 */ /* 0x008fe2000000000d */
[----:B------:R-:W-:-:S04]  /*0320*/  IMAD.WIDE R18, R3, 0x4, R16 ;  /* 0x0000000403127825 */ /* 0x000fc800078e0210 */
[----:B------:R2:W-:Y:S04]  /*0330*/  STG.E desc[UR4][R4.64], R21 ;  /* 0x0000001504007986 */ /* 0x0005e8000c101904 */
[----:B------:R-:W3:Y:S04]  /*0340*/  LDG.E R15, desc[UR4][R6.64+-0x8] ;  /* 0xfffff804060f7981 */ /* 0x000ee8000c1e1900 */
[----:B------:R-:W4:Y:S01]  /*0350*/  LDG.E R22, desc[UR4][R18.64] ;  /* 0x0000000412167981 */ /* 0x000f22000c1e1900 */
[----:B---3--:R-:W-:-:S04]  /*0360*/  FMUL R14, R10, R15 ;  /* 0x0000000f0a0e7220 */ /* 0x008fc80000400000 */
[----:B----4-:R-:W-:Y:S01]  /*0370*/  FFMA R23, R14, R22, R21 ;  /* 0x000000160e177223 */ /* 0x010fe20000000015 */
[----:B------:R-:W-:-:S04]  /*0380*/  IMAD.WIDE R14, R3, 0x4, R18 ;  /* 0x00000004030e7825 */ /* 0x000fc800078e0212 */
[----:B------:R3:W-:Y:S04]  /*0390*/  STG.E desc[UR4][R4.64], R23 ;  /* 0x0000001704007986 */ /* 0x0007e8000c101904 */
[----:B-1----:R-:W4:Y:S04]  /*03a0*/  LDG.E R13, desc[UR4][R6.64+-0x4] ;  /* 0xfffffc04060d7981 */ /* 0x002f28000c1e1900 */
[----:B------:R-:W5:Y:S01]  /*03b0*/  LDG.E R17, desc[UR4][R14.64] ;  /* 0x000000040e117981 */ /* 0x000f62000c1e1900 */
[----:B----4-:R-:W-:-:S04]  /*03c0*/  FMUL R16, R10, R13 ;  /* 0x0000000d0a107220 */ /* 0x010fc80000400000 */
[----:B-----5:R-:W-:Y:S01]  /*03d0*/  FFMA R13, R16, R17, R23 ;  /* 0x00000011100d7223 */ /* 0x020fe20000000017 */
[----:B------:R-:W-:-:S04]  /*03e0*/  IMAD.WIDE R16, R3, 0x4, R14 ;  /* 0x0000000403107825 */ /* 0x000fc800078e020e */
[----:B------:R1:W-:Y:S04]  /*03f0*/  STG.E desc[UR4][R4.64], R13 ;  /* 0x0000000d04007986 */ /* 0x0003e8000c101904 */
[----:B------:R-:W4:Y:S04]  /*0400*/  LDG.E R19, desc[UR4][R6.64] ;  /* 0x0000000406137981 */ /* 0x000f28000c1e1900 */
[----:B--2---:R-:W2:Y:S01]  /*0410*/  LDG.E R21, desc[UR4][R16.64] ;  /* 0x0000000410157981 */ /* 0x004ea2000c1e1900 */
[----:B----4-:R-:W-:-:S04]  /*0420*/  FMUL R18, R10, R19 ;  /* 0x000000130a127220 */ /* 0x010fc80000400000 */
[----:B--2---:R-:W-:Y:S01]  /*0430*/  FFMA R21, R18, R21, R13 ;  /* 0x0000001512157223 */ /* 0x004fe2000000000d */
[----:B------:R-:W-:-:S04]  /*0440*/  IMAD.WIDE R18, R3, 0x4, R16 ;  /* 0x0000000403127825 */ /* 0x000fc800078e0210 */
[----:B------:R2:W-:Y:S04]  /*0450*/  STG.E desc[UR4][R4.64], R21 ;  /* 0x0000001504007986 */ /* 0x0005e8000c101904 */
[----:B------:R-:W4:Y:S04]  /*0460*/  LDG.E R15, desc[UR4][R6.64+0x4] ;  /* 0x00000404060f7981 */ /* 0x000f28000c1e1900 */
[----:B------:R-:W3:Y:S01]  /*0470*/  LDG.E R22, desc[UR4][R18.64] ;  /* 0x0000000412167981 */ /* 0x000ee2000c1e1900 */
[----:B----4-:R-:W-:-:S04]  /*0480*/  FMUL R14, R10, R15 ;  /* 0x0000000f0a0e7220 */ /* 0x010fc80000400000 */
[----:B---3--:R-:W-:Y:S01]  /*0490*/  FFMA R23, R14, R22, R21 ;  /* 0x000000160e177223 */ /* 0x008fe20000000015 */
[----:B------:R-:W-:-:S04]  /*04a0*/  IMAD.WIDE R14, R3, 0x4, R18 ;  /* 0x00000004030e7825 */ /* 0x000fc800078e0212 */
[----:B------:R2:W-:Y:S04]  /*04b0*/  STG.E desc[UR4][R4.64], R23 ;  /* 0x0000001704007986 */ /* 0x0005e8000c101904 */
[----:B-1----:R-:W3:Y:S04]  /*04c0*/  LDG.E R13, desc[UR4][R6.64+0x8] ;  /* 0x00000804060d7981 */ /* 0x002ee8000c1e1900 */
[----:B------:R-:W4:Y:S01]  /*04d0*/  LDG.E R17, desc[UR4][R14.64] ;  /* 0x000000040e117981 */ /* 0x000f22000c1e1900 */
[----:B---3--:R-:W-:-:S04]  /*04e0*/  FMUL R16, R10, R13 ;  /* 0x0000000d0a107220 */ /* 0x008fc80000400000 */
[----:B----4-:R-:W-:Y:S01]  /*04f0*/  FFMA R25, R16, R17, R23 ;  /* 0x0000001110197223 */ /* 0x010fe20000000017 */
[----:B------:R-:W-:-:S04]  /*0500*/  IMAD.WIDE R16, R3, 0x4, R14 ;  /* 0x0000000403107825 */ /* 0x000fc800078e020e */
[----:B------:R2:W-:Y:S04]  /*0510*/  STG.E desc[UR4][R4.64], R25 ;  /* 0x0000001904007986 */ /* 0x0005e8000c101904 */
[----:B------:R1:W3:Y:S04]  /*0520*/  LDG.E R13, desc[UR4][R6.64+0xc] ;  /* 0x00000c04060d7981 */ /* 0x0002e8000c1e1900 */
[----:B------:R-:W4:Y:S01]  /*0530*/  LDG.E R16, desc[UR4][R16.64] ;  /* 0x0000000410107981 */ /* 0x000f22000c1e1900 */
[----:B------:R-:W-:-:S04]  /*0540*/  IADD3 R11, PT, PT, R11, 0x8, RZ ;  /* 0x000000080b0b7810 */ /* 0x000fc80007ffe0ff */
[----:B------:R-:W-:Y:S02]  /*0550*/  ISETP.NE.AND P1, PT, R11, RZ, PT ;  /* 0x000000ff0b00720c */ /* 0x000fe40003f25270 */
[----:B-1----:R-:W-:Y:S02]  /*0560*/  IADD3 R6, P2, PT, R6, 0x20, RZ ;  /* 0x0000002006067810 */ /* 0x002fe40007f5e0ff */
[----:B------:R-:W-:Y:S02]  /*0570*/  LEA R12, R3, R12, 0x3 ;  /* 0x0000000c030c7211 */ /* 0x000fe400078e18ff */
[----:B------:R-:W-:Y:S01]  /*0580*/  IADD3.X R7, PT, PT, RZ, R7, RZ, P2, !PT ;  /* 0x00000007ff077210 */ /* 0x000fe200017fe4ff */
[----:B---3--:R-:W-:-:S04]  /*0590*/  FMUL R18, R10, R13 ;  /* 0x0000000d0a127220 */ /* 0x008fc80000400000 */
[----:B----4-:R-:W-:-:S05]  /*05a0*/  FFMA R13, R18, R16, R25 ;  /* 0x00000010120d7223 */ /* 0x010fca0000000019 */
[----:B------:R2:W-:Y:S01]  /*05b0*/  STG.E desc[UR4][R4.64], R13 ;  /* 0x0000000d04007986 */ /* 0x0005e2000c101904 */
[----:B------:R-:W-:Y:S05]  /*05c0*/  @P1 BRA `(.L_x_6) ;  /* 0xfffffffc00241947 */ /* 0x000fea000383ffff */
.L_x_5:
[----:B------:R-:W-:Y:S05]  /*05d0*/  @!P0 EXIT ;  /* 0x000000000000894d */ /* 0x000fea0003800000 */
[----:B------:R-:W-:Y:S02]  /*05e0*/  ISETP.GE.U32.AND P1, PT, R20, 0x4, PT ;  /* 0x000000041400780c */ /* 0x000fe40003f26070 */
[----:B------:R-:W-:-:S04]  /*05f0*/  LOP3.LUT R11, R2, 0x3, RZ, 0xc0, !PT ;  /* 0x00000003020b7812 */ /* 0x000fc800078ec0ff */
[----:B------:R-:W-:-:S07]  /*0600*/  ISETP.NE.AND P0, PT, R11, RZ, PT ;  /* 0x000000ff0b00720c */ /* 0x000fce0003f05270 */
[----:B------:R-:W-:Y:S06]  /*0610*/  @!P1 BRA `(.L_x_7) ;  /* 0x00000000008c9947 */ /* 0x000fec0003800000 */
[----:B------:R-:W1:Y:S01]  /*0620*/  LDC.64 R16, c[0x0][0x3a0] ;  /* 0x0000e800ff107b82 */ /* 0x000e620000000a00 */
[----:B------:R-:W-:Y:S01]  /*0630*/  IADD3 R7, PT, PT, R8, R9, RZ ;  /* 0x0000000908077210 */ /* 0x000fe20007ffe0ff */
[----:B------:R-:W-:Y:S01]  /*0640*/  IMAD R19, R9, R3, R0 ;  /* 0x0000000309137224 */ /* 0x000fe200078e0200 */
[----:B------:R-:W3:Y:S05]  /*0650*/  LDCU.64 UR6, c[0x0][0x3a0] ;  /* 0x00007400ff0677ac */ /* 0x000eea0008000a00 */
[----:B------:R-:W4:Y:S01]  /*0660*/  LDC.64 R14, c[0x0][0x3a8] ;  /* 0x0000ea00ff0e7b82 */ /* 0x000f220000000a00 */
[----:B-1----:R-:W-:-:S06]  /*0670*/  IMAD.WIDE.U32 R16, R7, 0x4, R16 ;  /* 0x0000000407107825 */ /* 0x002fcc00078e0010 */
[----:B------:R-:W5:Y:S01]  /*0680*/  LDG.E R17, desc[UR4][R16.64] ;  /* 0x0000000410117981 */ /* 0x000f62000c1e1900 */
[----:B----4-:R-:W-:-:S05]  /*0690*/  IMAD.WIDE R14, R19, 0x4, R14 ;  /* 0x00000004130e7825 */ /* 0x010fca00078e020e */
[----:B------:R-:W4:Y:S01]  /*06a0*/  LDG.E R18, desc[UR4][R14.64] ;  /* 0x000000040e127981 */ /* 0x000f22000c1e1900 */
[----:B------:R-:W-:-:S04]  /*06b0*/  IADD3 R7, P1, PT, R8, R9, RZ ;  /* 0x0000000908077210 */ /* 0x000fc80007f3e0ff */
[----:B------:R-:W-:Y:S02]  /*06c0*/  IADD3.X R20, PT, PT, RZ, RZ, RZ, P1, !PT ;  /* 0x000000ffff147210 */ /* 0x000fe40000ffe4ff */
[----:B---3--:R-:W-:-:S04]  /*06d0*/  LEA R6, P1, R7, UR6, 0x2 ;  /* 0x0000000607067c11 */ /* 0x008fc8000f8210ff */
[----:B------:R-:W-:Y:S01]  /*06e0*/  LEA.HI.X R7, R7, UR7, R20, 0x2, P1 ;  /* 0x0000000707077c11 */ /* 0x000fe200088f1414 */
[----:B-----5:R-:W-:-:S04]  /*06f0*/  FMUL R12, R10, R17 ;  /* 0x000000110a0c7220 */ /* 0x020fc80000400000 */
[----:B----4-:R-:W-:Y:S01]  /*0700*/  FFMA R19, R12, R18, R13 ;  /* 0x000000120c137223 */ /* 0x010fe2000000000d */
[----:B--2---:R-:W-:-:S04]  /*0710*/  IMAD.WIDE R12, R3, 0x4, R14 ;  /* 0x00000004030c7825 */ /* 0x004fc800078e020e */
[----:B------:R1:W-:Y:S04]  /*0720*/  STG.E desc[UR4][R4.64], R19 ;  /* 0x0000001304007986 */ /* 0x0003e8000c101904 */
[----:B------:R-:W2:Y:S04]  /*0730*/  LDG.E R17, desc[UR4][R6.64+0x4] ;  /* 0x0000040406117981 */ /* 0x000ea8000c1e1900 */
        /* <DEDUP_REMOVED lines=13> */
[----:B------:R-:W-:Y:S01]  /*0810*/  IADD3 R9, PT, PT, R9, 0x4, RZ ;  /* 0x0000000409097810 */ /* 0x000fe20007ffe0ff */
[----:B--2---:R-:W-:-:S04]  /*0820*/  FMUL R12, R10, R13 ;  /* 0x0000000d0a0c7220 */ /* 0x004fc80000400000 */
[----:B---3--:R-:W-:-:S05]  /*0830*/  FFMA R13, R12, R16, R23 ;  /* 0x000000100c0d7223 */ /* 0x008fca0000000017 */
[----:B------:R1:W-:Y:S02]  /*0840*/  STG.E desc[UR4][R4.64], R13 ;  /* 0x0000000d04007986 */ /* 0x0003e4000c101904 */
.L_x_7:
[----:B------:R-:W-:Y:S05]  /*0850*/  @!P0 EXIT ;  /* 0x000000000000894d */ /* 0x000fea0003800000 */
[----:B------:R-:W-:Y:S02]  /*0860*/  ISETP.NE.AND P1, PT, R11, 0x1, PT ;  /* 0x000000010b00780c */ /* 0x000fe40003f25270 */
[----:B------:R-:W-:-:S04]  /*0870*/  LOP3.LUT R2, R2, 0x1, RZ, 0xc0, !PT ;  /* 0x0000000102027812 */ /* 0x000fc800078ec0ff */
[----:B------:R-:W-:-:S07]  /*0880*/  ISETP.NE.U32.AND P0, PT, R2, 0x1, PT ;  /* 0x000000010200780c */ /* 0x000fce0003f05070 */
[----:B------:R-:W-:Y:S06]  /*0890*/  @!P1 BRA `(.L_x_8) ;  /* 0x00000000005c9947 */ /* 0x000fec0003800000 */
[----:B------:R-:W3:Y:S01]  /*08a0*/  LDC.64 R6, c[0x0][0x3a0] ;  /* 0x0000e800ff067b82 */ /* 0x000ee20000000a00 */
[----:B------:R-:W-:Y:S01]  /*08b0*/  IADD3 R17, PT, PT, R8, R9, RZ ;  /* 0x0000000908117210 */ /* 0x000fe20007ffe0ff */
[----:B------:R-:W-:Y:S01]  /*08c0*/  IMAD R11, R9, R3, R0 ;  /* 0x00000003090b7224 */ /* 0x000fe200078e0200 */
[----:B------:R-:W4:Y:S05]  /*08d0*/  LDCU.64 UR6, c[0x0][0x3a0] ;  /* 0x00007400ff0677ac */ /* 0x000f2a0008000a00 */
[----:B------:R-:W5:Y:S01]  /*08e0*/  LDC.64 R14, c[0x0][0x3a8] ;  /* 0x0000ea00ff0e7b82 */ /* 0x000f620000000a00 */
[----:B---3--:R-:W-:-:S06]  /*08f0*/  IMAD.WIDE.U32 R16, R17, 0x4, R6 ;  /* 0x0000000411107825 */ /* 0x008fcc00078e0006 */
[----:B------:R-:W3:Y:S01]  /*0900*/  LDG.E R17, desc[UR4][R16.64] ;  /* 0x0000000410117981 */ /* 0x000ee2000c1e1900 */
[----:B-----5:R-:W-:-:S05]  /*0910*/  IMAD.WIDE R6, R11, 0x4, R14 ;  /* 0x000000040b067825 */ /* 0x020fca00078e020e */
[----:B------:R-:W5:Y:S01]  /*0920*/  LDG.E R11, desc[UR4][R6.64] ;  /* 0x00000004060b7981 */ /* 0x000f62000c1e1900 */
[----:B------:R-:W-:-:S04]  /*0930*/  IADD3 R12, P1, PT, R8, R9, RZ ;  /* 0x00000009080c7210 */ /* 0x000fc80007f3e0ff */
[----:B------:R-:W-:Y:S02]  /*0940*/  IADD3.X R15, PT, PT, RZ, RZ, RZ, P1, !PT ;  /* 0x000000ffff0f7210 */ /* 0x000fe40000ffe4ff */
[----:B----4-:R-:W-:-:S04]  /*0950*/  LEA R14, P1, R12, UR6, 0x2 ;  /* 0x000000060c0e7c11 */ /* 0x010fc8000f8210ff */
[----:B------:R-:W-:Y:S01]  /*0960*/  LEA.HI.X R15, R12, UR7, R15, 0x2, P1 ;  /* 0x000000070c0f7c11 */ /* 0x000fe200088f140f */
[----:B-1----:R-:W-:-:S04]  /*0970*/  IMAD.WIDE R18, R3, 0x4, R6 ;  /* 0x0000000403127825 */ /* 0x002fc800078e0206 */
[----:B---3--:R-:W-:-:S04]  /*0980*/  FMUL R2, R10, R17 ;  /* 0x000000110a027220 */ /* 0x008fc80000400000 */
[----:B-----5:R-:W-:-:S05]  /*0990*/  FFMA R11, R2, R11, R13 ;  /* 0x0000000b020b7223 */ /* 0x020fca000000000d */
[----:B------:R3:W-:Y:S04]  /*09a0*/  STG.E desc[UR4][R4.64], R11 ;  /* 0x0000000b04007986 */ /* 0x0007e8000c101904 */
[----:B------:R-:W4:Y:S04]  /*09b0*/  LDG.E R15, desc[UR4][R14.64+0x4] ;  /* 0x000004040e0f7981 */ /* 0x000f28000c1e1900 */
[----:B------:R-:W2:Y:S01]  /*09c0*/  LDG.E R18, desc[UR4][R18.64] ;  /* 0x0000000412127981 */ /* 0x000ea2000c1e1900 */
[----:B------:R-:W-:Y:S01]  /*09d0*/  IADD3 R9, PT, PT, R9, 0x2, RZ ;  /* 0x0000000209097810 */ /* 0x000fe20007ffe0ff */
[----:B----4-:R-:W-:-:S04]  /*09e0*/  FMUL R2, R10, R15 ;  /* 0x0000000f0a027220 */ /* 0x010fc80000400000 */
[----:B--2---:R-:W-:-:S05]  /*09f0*/  FFMA R13, R2, R18, R11 ;  /* 0x00000012020d7223 */ /* 0x004fca000000000b */
[----:B------:R3:W-:Y:S02]  /*0a00*/  STG.E desc[UR4][R4.64], R13 ;  /* 0x0000000d04007986 */ /* 0x0007e4000c101904 */
.L_x_8:
[----:B------:R-:W-:Y:S05]  /*0a10*/  @P0 EXIT ;  /* 0x000000000000094d */ /* 0x000fea0003800000 */
[----:B------:R-:W4:Y:S01]  /*0a20*/  LDC.64 R6, c[0x0][0x3a0] ;  /* 0x0000e800ff067b82 */ /* 0x000f220000000a00 */
[----:B---3--:R-:W-:Y:S01]  /*0a30*/  IADD3 R11, PT, PT, R8, R9, RZ ;  /* 0x00000009080b7210 */ /* 0x008fe20007ffe0ff */
[----:B------:R-:W-:-:S06]  /*0a40*/  IMAD R9, R9, R3, R0 ;  /* 0x0000000309097224 */ /* 0x000fcc00078e0200 */
[----:B------:R-:W3:Y:S01]  /*0a50*/  LDC.64 R14, c[0x0][0x3a8] ;  /* 0x0000ea00ff0e7b82 */ /* 0x000ee20000000a00 */
[----:B----4-:R-:W-:-:S06]  /*0a60*/  IMAD.WIDE.U32 R2, R11, 0x4, R6 ;  /* 0x000000040b027825 */ /* 0x010fcc00078e0006 */
[----:B------:R-:W4:Y:S01]  /*0a70*/  LDG.E R3, desc[UR4][R2.64] ;  /* 0x0000000402037981 */ /* 0x000f22000c1e1900 */
[----:B---3--:R-:W-:-:S06]  /*0a80*/  IMAD.WIDE R6, R9, 0x4, R14 ;  /* 0x0000000409067825 */ /* 0x008fcc00078e020e */
[----:B------:R-:W1:Y:S01]  /*0a90*/  LDG.E R6, desc[UR4][R6.64] ;  /* 0x0000000406067981 */ /* 0x000e62000c1e1900 */
[----:B----4-:R-:W-:-:S04]  /*0aa0*/  FMUL R10, R10, R3 ;  /* 0x000000030a0a7220 */ /* 0x010fc80000400000 */
[----:B-12---:R-:W-:-:S05]  /*0ab0*/  FFMA R13, R10, R6, R13 ;  /* 0x000000060a0d7223 */ /* 0x006fca000000000d */
[----:B------:R-:W-:Y:S01]  /*0ac0*/  STG.E desc[UR4][R4.64], R13 ;  /* 0x0000000d04007986 */ /* 0x000fe2000c101904 */
[----:B------:R-:W-:Y:S05]  /*0ad0*/  EXIT ;  /* 0x000000000000794d */ /* 0x000fea0003800000 */
.L_x_9:
        /* <DEDUP_REMOVED lines=10> */
.L_x_11:


//--------------------- .nv.shared.reserved.0     --------------------------
	.section	.nv.shared.reserved.0,"aw",@nobits
	.weak		__nv_reservedSMEM_offset_0_alias
	.size		__nv_reservedSMEM_offset_0_alias, 0, 64
	.other		__nv_reservedSMEM_offset_0_alias,@"STO_CUDA_RESERVED_SHARED STV_DEFAULT"
__nv_reservedSMEM_offset_0_alias:
	.zero		0
	.zero		64


//--------------------- .nv.constant0.mm2_kernel2 --------------------------
	.section	.nv.constant0.mm2_kernel2,"a",@progbits
	.sectionflags	@""
	.align	4
.nv.constant0.mm2_kernel2:
	.zero		944


//--------------------- .nv.constant0.mm2_kernel  --------------------------
	.section	.nv.constant0.mm2_kernel,"a",@progbits
	.sectionflags	@""
	.align	4
.nv.constant0.mm2_kernel:
	.zero		944


//--------------------- SYMBOLS --------------------------

	.type		.nv.reservedSmem.offset0,@object
	.size		.nv.reservedSmem.offset0,0x4
